def attn_fwd(
    Q,
    K,
    V,
    Out,
    Lse,
    sm_scale,
    stride_qz,
    stride_qh,
    stride_qm,
    stride_qk,
    stride_kz,
    stride_kh,
    stride_kn,
    stride_kk,
    stride_vz,
    stride_vh,
    stride_vn,
    stride_vk,
    stride_oz,
    stride_oh,
    stride_om,
    stride_ok,
    seqlen_q,
    seqlen_k,
    BLOCK_M: tl.constexpr,
    BLOCK_N: tl.constexpr,
    HEAD_DIM: tl.constexpr,
    CAUSAL: tl.constexpr,
):
    start_m = tl.program_id(0)
    off_hz = tl.program_id(1)
    q_off = off_hz * stride_qh
    k_off = off_hz * stride_kh
    v_off = off_hz * stride_vh
    offs_m = start_m * BLOCK_M + tl.arange(0, BLOCK_M)
    offs_d = tl.arange(0, HEAD_DIM)
    offs_n = tl.arange(0, BLOCK_N)
    q_ptrs = Q + q_off + offs_m[:, None] * stride_qm + offs_d[None, :] * stride_qk
    k_ptrs = K + k_off + offs_d[:, None] * stride_kk + offs_n[None, :] * stride_kn
    v_ptrs = V + v_off + offs_n[:, None] * stride_vn + offs_d[None, :] * stride_vk
    m_i = tl.full([BLOCK_M], float("-inf"), dtype=tl.float32)
    l_i = tl.zeros([BLOCK_M], dtype=tl.float32) + 1.0
    acc = tl.zeros([BLOCK_M, HEAD_DIM], dtype=tl.float32)
    q = tl.load(q_ptrs)
    acc, l_i, m_i = _attn_fwd_inner(
        acc,
        l_i,
        m_i,
        q,
        k_ptrs,
        v_ptrs,
        sm_scale,
        stride_kn,
        stride_vn,
        start_m,
        seqlen_k,
        BLOCK_M,
        BLOCK_N,
        HEAD_DIM,
        CAUSAL,
    )
    acc = acc / l_i[:, None]
    lse = m_i + tl.math.log2(l_i) / 1.4426950408889634
    o_ptrs = (
        Out
        + off_hz * stride_oh
        + offs_m[:, None] * stride_om
        + offs_d[None, :] * stride_ok
    )
    tl.store(o_ptrs, acc.to(Out.dtype.element_ty))
    tl.store(Lse + off_hz * seqlen_q + offs_m, lse)

# config = {"BLOCK_M": 32, "BLOCK_N": 64, "HEAD_DIM": 32, "arch": "sm_90", "causal": true, "dtype": "fp16", "num_stages": 4, "num_warps": 4}
# arch = sm_90


// ===== COMPILED SASS (sm_90a) =====

	.target	sm_90a

	.elftype	@"ET_EXEC"


//--------------------- .note.nv.tkinfo           --------------------------
	.section	.note.nv.tkinfo,"",@"SHT_NOTE"
	.sectionflags	@"SHF_NOTE_NV_TKINFO"
	.tkinfo
        /*0018*/ 	.word	0x00000002
        /*0030*/ 	.string	""
        /*0030*/ 	.string	"ptxas"
        /*0030*/ 	.string	"Cuda compilation tools, release 13.0, V13.0.88"
        /*0030*/ 	.string	"Build cuda_13.0.r13.0/compiler.36424714_0"
        /*0030*/ 	.string	"-v  -suppress-debug-info  -lineinfo  -arch sm_90a "



//--------------------- .note.nv.cuinfo           --------------------------
	.section	.note.nv.cuinfo,"",@"SHT_NOTE"
	.sectionflags	@"SHF_NOTE_NV_CUINFO"
        /*0018*/ 	.short	0x0002
        /*001a*/ 	.short	0x005a
        /*001c*/ 	.short	0x0082
	.zero		2


//--------------------- .nv.info                  --------------------------
	.section	.nv.info,"",@"SHT_CUDA_INFO"
	.align	4


	//----- nvinfo : EIATTR_REGCOUNT
	.align		4
        /*0000*/ 	.byte	0x04, 0x2f
        /*0002*/ 	.short	(.L_2 - .L_1)
	.align		4
.L_1:
        /*0004*/ 	.word	index@(attn_fwd)
        /*0008*/ 	.word	0x000000a8


	//----- nvinfo : EIATTR_FRAME_SIZE
	.align		4
.L_2:
        /*000c*/ 	.byte	0x04, 0x11
        /*000e*/ 	.short	(.L_4 - .L_3)
	.align		4
.L_3:
        /*0010*/ 	.word	index@(attn_fwd)
        /*0014*/ 	.word	0x00000000


	//----- nvinfo : EIATTR_MIN_STACK_SIZE
	.align		4
.L_4:
        /*0018*/ 	.byte	0x04, 0x12
        /*001a*/ 	.short	(.L_6 - .L_5)
	.align		4
.L_5:
        /*001c*/ 	.word	index@(attn_fwd)
        /*0020*/ 	.word	0x00000000
.L_6:


//--------------------- .nv.compat                --------------------------
	.section	.nv.compat,"",@"SHT_CUDA_COMPAT_INFO"
	.align	4
        /*0000*/ 	.byte	0x02, 0x09, 0x01, 0x00, 0x02, 0x02, 0x01, 0x00, 0x02, 0x05, 0x05, 0x00, 0x03, 0x07, 0x01, 0x01
        /*0010*/ 	.byte	0x02, 0x03, 0x00, 0x00, 0x02, 0x06, 0x01, 0x00, 0x04, 0x0b, 0x08, 0x00, 0x00, 0x00, 0x00, 0x00
        /*0020*/ 	.byte	0x00, 0x00, 0x00, 0x00


//--------------------- .nv.info.attn_fwd         --------------------------
	.section	.nv.info.attn_fwd,"",@"SHT_CUDA_INFO"
	.sectionflags	@""
	.align	4


	//----- nvinfo : EIATTR_CUDA_API_VERSION
	.align		4
        /*0000*/ 	.byte	0x04, 0x37
        /*0002*/ 	.short	(.L_8 - .L_7)
.L_7:
        /*0004*/ 	.word	0x00000082


	//----- nvinfo : EIATTR_KPARAM_INFO
	.align		4
.L_8:
        /*0008*/ 	.byte	0x04, 0x17
        /*000a*/ 	.short	(.L_10 - .L_9)
.L_9:
        /*000c*/ 	.word	0x00000000
        /*0010*/ 	.short	0x0019
        /*0012*/ 	.short	0x0080
        /*0014*/ 	.byte	0x00, 0xf4, 0x21, 0x00


	//----- nvinfo : EIATTR_KPARAM_INFO
	.align		4
.L_10:
        /*0018*/ 	.byte	0x04, 0x17
        /*001a*/ 	.short	(.L_12 - .L_11)
.L_11:
        /*001c*/ 	.word	0x00000000
        /*0020*/ 	.short	0x0018
        /*0022*/ 	.short	0x0078
        /*0024*/ 	.byte	0x00, 0xf4, 0x21, 0x00


	//----- nvinfo : EIATTR_KPARAM_INFO
	.align		4
.L_12:
        /*0028*/ 	.byte	0x04, 0x17
        /*002a*/ 	.short	(.L_14 - .L_13)
.L_13:
        /*002c*/ 	.word	0x00000000
        /*0030*/ 	.short	0x0017
        /*0032*/ 	.short	0x0070
        /*0034*/ 	.byte	0x00, 0xf0, 0x11, 0x00


	//----- nvinfo : EIATTR_KPARAM_INFO
	.align		4
.L_14:
        /*0038*/ 	.byte	0x04, 0x17
        /*003a*/ 	.short	(.L_16 - .L_15)
.L_15:
        /*003c*/ 	.word	0x00000000
        /*0040*/ 	.short	0x0016
        /*0042*/ 	.short	0x006c
        /*0044*/ 	.byte	0x00, 0xf0, 0x11, 0x00


	//----- nvinfo : EIATTR_KPARAM_INFO
	.align		4
.L_16:
        /*0048*/ 	.byte	0x04, 0x17
        /*004a*/ 	.short	(.L_18 - .L_17)
.L_17:
        /*004c*/ 	.word	0x00000000
        /*0050*/ 	.short	0x0015
        /*0052*/ 	.short	0x0068
        /*0054*/ 	.byte	0x00, 0xf0, 0x11, 0x00


	//----- nvinfo : EIATTR_KPARAM_INFO
	.align		4
.L_18:
        /*0058*/ 	.byte	0x04, 0x17
        /*005a*/ 	.short	(.L_20 - .L_19)
.L_19:
        /*005c*/ 	.word	0x00000000
        /*0060*/ 	.short	0x0014
        /*0062*/ 	.short	0x0064
        /*0064*/ 	.byte	0x00, 0xf0, 0x11, 0x00


	//----- nvinfo : EIATTR_KPARAM_INFO
	.align		4
.L_20:
        /*0068*/ 	.byte	0x04, 0x17
        /*006a*/ 	.short	(.L_22 - .L_21)
.L_21:
        /*006c*/ 	.word	0x00000000
        /*0070*/ 	.short	0x0013
        /*0072*/ 	.short	0x0060
        /*0074*/ 	.byte	0x00, 0xf0, 0x11, 0x00


	//----- nvinfo : EIATTR_KPARAM_INFO
	.align		4
.L_22:
        /*0078*/ 	.byte	0x04, 0x17
        /*007a*/ 	.short	(.L_24 - .L_23)
.L_23:
        /*007c*/ 	.word	0x00000000
        /*0080*/ 	.short	0x0012
        /*0082*/ 	.short	0x005c
        /*0084*/ 	.byte	0x00, 0xf0, 0x11, 0x00


	//----- nvinfo : EIATTR_KPARAM_INFO
	.align		4
.L_24:
        /*0088*/ 	.byte	0x04, 0x17
        /*008a*/ 	.short	(.L_26 - .L_25)
.L_25:
        /*008c*/ 	.word	0x00000000
        /*0090*/ 	.short	0x0011
        /*0092*/ 	.short	0x0058
        /*0094*/ 	.byte	0x00, 0xf0, 0x11, 0x00


	//----- nvinfo : EIATTR_KPARAM_INFO
	.align		4
.L_26:
        /*0098*/ 	.byte	0x04, 0x17
        /*009a*/ 	.short	(.L_28 - .L_27)
.L_27:
        /*009c*/ 	.word	0x00000000
        /*00a0*/ 	.short	0x0010
        /*00a2*/ 	.short	0x0054
        /*00a4*/ 	.byte	0x00, 0xf0, 0x11, 0x00


	//----- nvinfo : EIATTR_KPARAM_INFO
	.align		4
.L_28:
        /*00a8*/ 	.byte	0x04, 0x17
        /*00aa*/ 	.short	(.L_30 - .L_29)
.L_29:
        /*00ac*/ 	.word	0x00000000
        /*00b0*/ 	.short	0x000f
        /*00b2*/ 	.short	0x0050
        /*00b4*/ 	.byte	0x00, 0xf0, 0x11, 0x00


	//----- nvinfo : EIATTR_KPARAM_INFO
	.align		4
.L_30:
        /*00b8*/ 	.byte	0x04, 0x17
        /*00ba*/ 	.short	(.L_32 - .L_31)
.L_31:
        /*00bc*/ 	.word	0x00000000
        /*00c0*/ 	.short	0x000e
        /*00c2*/ 	.short	0x004c
        /*00c4*/ 	.byte	0x00, 0xf0, 0x11, 0x00


	//----- nvinfo : EIATTR_KPARAM_INFO
	.align		4
.L_32:
        /*00c8*/ 	.byte	0x04, 0x17
        /*00ca*/ 	.short	(.L_34 - .L_33)
.L_33:
        /*00cc*/ 	.word	0x00000000
        /*00d0*/ 	.short	0x000d
        /*00d2*/ 	.short	0x0048
        /*00d4*/ 	.byte	0x00, 0xf0, 0x11, 0x00


	//----- nvinfo : EIATTR_KPARAM_INFO
	.align		4
.L_34:
        /*00d8*/ 	.byte	0x04, 0x17
        /*00da*/ 	.short	(.L_36 - .L_35)
.L_35:
        /*00dc*/ 	.word	0x00000000
        /*00e0*/ 	.short	0x000c
        /*00e2*/ 	.short	0x0044
        /*00e4*/ 	.byte	0x00, 0xf0, 0x11, 0x00


	//----- nvinfo : EIATTR_KPARAM_INFO
	.align		4
.L_36:
        /*00e8*/ 	.byte	0x04, 0x17
        /*00ea*/ 	.short	(.L_38 - .L_37)
.L_37:
        /*00ec*/ 	.word	0x00000000
        /*00f0*/ 	.short	0x000b
        /*00f2*/ 	.short	0x0040
        /*00f4*/ 	.byte	0x00, 0xf0, 0x11, 0x00


	//----- nvinfo : EIATTR_KPARAM_INFO
	.align		4
.L_38:
        /*00f8*/ 	.byte	0x04, 0x17
        /*00fa*/ 	.short	(.L_40 - .L_39)
.L_39:
        /*00fc*/ 	.word	0x00000000
        /*0100*/ 	.short	0x000a
        /*0102*/ 	.short	0x003c
        /*0104*/ 	.byte	0x00, 0xf0, 0x11, 0x00


	//----- nvinfo : EIATTR_KPARAM_INFO
	.align		4
.L_40:
        /*0108*/ 	.byte	0x04, 0x17
        /*010a*/ 	.short	(.L_42 - .L_41)
.L_41:
        /*010c*/ 	.word	0x00000000
        /*0110*/ 	.short	0x0009
        /*0112*/ 	.short	0x0038
        /*0114*/ 	.byte	0x00, 0xf0, 0x11, 0x00


	//----- nvinfo : EIATTR_KPARAM_INFO
	.align		4
.L_42:
        /*0118*/ 	.byte	0x04, 0x17
        /*011a*/ 	.short	(.L_44 - .L_43)
.L_43:
        /*011c*/ 	.word	0x00000000
        /*0120*/ 	.short	0x0008
        /*0122*/ 	.short	0x0034
        /*0124*/ 	.byte	0x00, 0xf0, 0x11, 0x00


	//----- nvinfo : EIATTR_KPARAM_INFO
	.align		4
.L_44:
        /*0128*/ 	.byte	0x04, 0x17
        /*012a*/ 	.short	(.L_46 - .L_45)
.L_45:
        /*012c*/ 	.word	0x00000000
        /*0130*/ 	.short	0x0007
        /*0132*/ 	.short	0x0030
        /*0134*/ 	.byte	0x00, 0xf0, 0x11, 0x00


	//----- nvinfo : EIATTR_KPARAM_INFO
	.align		4
.L_46:
        /*0138*/ 	.byte	0x04, 0x17
        /*013a*/ 	.short	(.L_48 - .L_47)
.L_47:
        /*013c*/ 	.word	0x00000000
        /*0140*/ 	.short	0x0006
        /*0142*/ 	.short	0x002c
        /*0144*/ 	.byte	0x00, 0xf0, 0x11, 0x00


	//----- nvinfo : EIATTR_KPARAM_INFO
	.align		4
.L_48:
        /*0148*/ 	.byte	0x04, 0x17
        /*014a*/ 	.short	(.L_50 - .L_49)
.L_49:
        /*014c*/ 	.word	0x00000000
        /*0150*/ 	.short	0x0005
        /*0152*/ 	.short	0x0028
        /*0154*/ 	.byte	0x00, 0xf0, 0x11, 0x00


	//----- nvinfo : EIATTR_KPARAM_INFO
	.align		4
.L_50:
        /*0158*/ 	.byte	0x04, 0x17
        /*015a*/ 	.short	(.L_52 - .L_51)
.L_51:
        /*015c*/ 	.word	0x00000000
        /*0160*/ 	.short	0x0004
        /*0162*/ 	.short	0x0020
        /*0164*/ 	.byte	0x00, 0xf4, 0x21, 0x00


	//----- nvinfo : EIATTR_KPARAM_INFO
	.align		4
.L_52:
        /*0168*/ 	.byte	0x04, 0x17
        /*016a*/ 	.short	(.L_54 - .L_53)
.L_53:
        /*016c*/ 	.word	0x00000000
        /*0170*/ 	.short	0x0003
        /*0172*/ 	.short	0x0018
        /*0174*/ 	.byte	0x00, 0xf4, 0x21, 0x00


	//----- nvinfo : EIATTR_KPARAM_INFO
	.align		4
.L_54:
        /*0178*/ 	.byte	0x04, 0x17
        /*017a*/ 	.short	(.L_56 - .L_55)
.L_55:
        /*017c*/ 	.word	0x00000000
        /*0180*/ 	.short	0x0002
        /*0182*/ 	.short	0x0010
        /*0184*/ 	.byte	0x00, 0xf4, 0x21, 0x00


	//----- nvinfo : EIATTR_KPARAM_INFO
	.align		4
.L_56:
        /*0188*/ 	.byte	0x04, 0x17
        /*018a*/ 	.short	(.L_58 - .L_57)
.L_57:
        /*018c*/ 	.word	0x00000000
        /*0190*/ 	.short	0x0001
        /*0192*/ 	.short	0x0008
        /*0194*/ 	.byte	0x00, 0xf4, 0x21, 0x00


	//----- nvinfo : EIATTR_KPARAM_INFO
	.align		4
.L_58:
        /*0198*/ 	.byte	0x04, 0x17
        /*019a*/ 	.short	(.L_60 - .L_59)
.L_59:
        /*019c*/ 	.word	0x00000000
        /*01a0*/ 	.short	0x0000
        /*01a2*/ 	.short	0x0000
        /*01a4*/ 	.byte	0x00, 0xf4, 0x21, 0x00


	//----- nvinfo : EIATTR_SPARSE_MMA_MASK
	.align		4
.L_60:
        /*01a8*/ 	.byte	0x03, 0x50
        /*01aa*/ 	.short	0x0000


	//----- nvinfo : EIATTR_MAXREG_COUNT
	.align		4
        /*01ac*/ 	.byte	0x03, 0x1b
        /*01ae*/ 	.short	0x00ff


	//----- nvinfo : EIATTR_NUM_BARRIERS
	.align		4
        /*01b0*/ 	.byte	0x02, 0x4c
        /*01b2*/ 	.byte	0x01
	.zero		1


	//----- nvinfo : EIATTR_MERCURY_ISA_VERSION
	.align		4
        /*01b4*/ 	.byte	0x03, 0x5f
        /*01b6*/ 	.short	0x0101


	//----- nvinfo : EIATTR_COOP_GROUP_MASK_REGIDS
	.align		4
        /*01b8*/ 	.byte	0x04, 0x29
        /*01ba*/ 	.short	(.L_62 - .L_61)


	//   ....[0]....
.L_61:
        /*01bc*/ 	.word	0xffffffff


	//   ....[1]....
        /*01c0*/ 	.word	0xffffffff


	//   ....[2]....
        /*01c4*/ 	.word	0xffffffff


	//   ....[3]....
        /*01c8*/ 	.word	0xffffffff


	//   ....[4]....
        /*01cc*/ 	.word	0xffffffff


	//   ....[5]....
        /*01d0*/ 	.word	0xffffffff


	//   ....[6]....
        /*01d4*/ 	.word	0xffffffff


	//   ....[7]....
        /*01d8*/ 	.word	0xffffffff


	//----- nvinfo : EIATTR_COOP_GROUP_INSTR_OFFSETS
	.align		4
.L_62:
        /*01dc*/ 	.byte	0x04, 0x28
        /*01de*/ 	.short	(.L_64 - .L_63)


	//   ....[0]....
.L_63:
        /*01e0*/ 	.word	0x00001bf0


	//   ....[1]....
        /*01e4*/ 	.word	0x00001cb0


	//   ....[2]....
        /*01e8*/ 	.word	0x00002020


	//   ....[3]....
        /*01ec*/ 	.word	0x00002070


	//   ....[4]....
        /*01f0*/ 	.word	0x00002bb0


	//   ....[5]....
        /*01f4*/ 	.word	0x00002bc0


	//   ....[6]....
        /*01f8*/ 	.word	0x00002c60


	//   ....[7]....
        /*01fc*/ 	.word	0x00002c70


	//----- nvinfo : EIATTR_EXIT_INSTR_OFFSETS
	.align		4
.L_64:
        /*0200*/ 	.byte	0x04, 0x1c
        /*0202*/ 	.short	(.L_66 - .L_65)


	//   ....[0]....
.L_65:
        /*0204*/ 	.word	0x00003c10


	//   ....[1]....
        /*0208*/ 	.word	0x00003c40


	//----- nvinfo : EIATTR_REQNTID
	.align		4
.L_66:
        /*020c*/ 	.byte	0x04, 0x10
        /*020e*/ 	.short	(.L_68 - .L_67)
.L_67:
        /*0210*/ 	.word	0x00000080
        /*0214*/ 	.word	0x00000001
        /*0218*/ 	.word	0x00000001


	//----- nvinfo : EIATTR_CBANK_PARAM_SIZE
	.align		4
.L_68:
        /*021c*/ 	.byte	0x03, 0x19
        /*021e*/ 	.short	0x0088


	//----- nvinfo : EIATTR_PARAM_CBANK
	.align		4
        /*0220*/ 	.byte	0x04, 0x0a
        /*0222*/ 	.short	(.L_70 - .L_69)
	.align		4
.L_69:
        /*0224*/ 	.word	index@(.nv.constant0.attn_fwd)
        /*0228*/ 	.short	0x0210
        /*022a*/ 	.short	0x0088


	//----- nvinfo : EIATTR_SW_WAR
	.align		4
.L_70:
        /*022c*/ 	.byte	0x04, 0x36
        /*022e*/ 	.short	(.L_72 - .L_71)
.L_71:
        /*0230*/ 	.word	0x00000008
.L_72:


//--------------------- .nv.callgraph             --------------------------
	.section	.nv.callgraph,"",@"SHT_CUDA_CALLGRAPH"
	.align	4
	.sectionentsize	8
	.align		4
        /*0000*/ 	.word	0x00000000
	.align		4
        /*0004*/ 	.word	0xffffffff
	.align		4
        /*0008*/ 	.word	0x00000000
	.align		4
        /*000c*/ 	.word	0xfffffffe
	.align		4
        /*0010*/ 	.word	0x00000000
	.align		4
        /*0014*/ 	.word	0xfffffffd
	.align		4
        /*0018*/ 	.word	0x00000000
	.align		4
        /*001c*/ 	.word	0xfffffffc


//--------------------- .nv.constant4             --------------------------
	.section	.nv.constant4,"a",@progbits
	.align	8
	.align		8
.nv.constant4:
        /*0000*/ 	.dword	_$_str


//--------------------- .text.attn_fwd            --------------------------
	.section	.text.attn_fwd,"ax",@progbits
	.align	128
        .global         attn_fwd
        .type           attn_fwd,@function
        .size           attn_fwd,(.L_x_3 - attn_fwd)
        .other          attn_fwd,@"STO_CUDA_ENTRY STV_DEFAULT"
attn_fwd:
.text.attn_fwd:
[----:B------:R-:W-:Y:S01]  /*0000*/  LDC R1, c[0x0][0x28] ;  /* 0x00000a00ff017b82 */ /* 0x000fe20000000800 */
[----:B------:R-:W0:Y:S07]  /*0010*/  S2R R16, SR_CTAID.X ;  /* 0x0000000000107919 */ /* 0x000e2e0000002500 */
[----:B------:R-:W1:Y:S01]  /*0020*/  S2UR UR7, SR_CTAID.Y ;  /* 0x00000000000779c3 */ /* 0x000e620000002600 */
[----:B------:R-:W-:Y:S01]  /*0030*/  ULDC.64 UR4, c[0x0][0x240] ;  /* 0x0000900000047ab9 */ /* 0x000fe20000000a00 */
[----:B------:R-:W-:Y:S01]  /*0040*/  ULDC.64 UR10, c[0x0][0x208] ;  /* 0x00008200000a7ab9 */ /* 0x000fe20000000a00 */
[----:B------:R-:W2:Y:S05]  /*0050*/  S2R R25, SR_TID.X ;  /* 0x0000000000197919 */ /* 0x000eaa0000002100 */
[----:B------:R-:W3:Y:S08]  /*0060*/  LDC R12, c[0x0][0x248] ;  /* 0x00009200ff0c7b82 */ /* 0x000ef00000000800 */
[----:B------:R-:W4:Y:S01]  /*0070*/  LDC.64 R22, c[0x0][0x210] ;  /* 0x00008400ff167b82 */ /* 0x000f220000000a00 */
[----:B-1----:R-:W-:-:S04]  /*0080*/  UIMAD UR4, UR7, UR4, URZ ;  /* 0x00000004070472a4 */ /* 0x002fc8000f8e023f */
[----:B------:R-:W-:Y:S01]  /*0090*/  USHF.L.U32 UR6, UR4, 0x1, URZ ;  /* 0x0000000104067899 */ /* 0x000fe2000800063f */
[----:B0-----:R-:W-:Y:S01]  /*00a0*/  IMAD.SHL.U32 R16, R16, 0x20, RZ ;  /* 0x0000002010107824 */ /* 0x001fe200078e00ff */
[----:B--2---:R-:W-:-:S04]  /*00b0*/  SHF.R.U32.HI R18, RZ, 0x5, R25 ;  /* 0x00000005ff127819 */ /* 0x004fc80000011619 */
[----:B------:R-:W-:Y:S02]  /*00c0*/  LOP3.LUT R0, R16, 0x1f, R25, 0xf8, !PT ;  /* 0x0000001f10007812 */ /* 0x000fe400078ef819 */
[----:B------:R-:W-:-:S03]  /*00d0*/  SGXT.U32 R18, R18, 0x2 ;  /* 0x000000021212781a */ /* 0x000fc60000000000 */
[----:B------:R-:W-:Y:S01]  /*00e0*/  IMAD R0, R0, UR5, RZ ;  /* 0x0000000500007c24 */ /* 0x000fe2000f8e02ff */
[----:B------:R-:W-:Y:S01]  /*00f0*/  UIMAD.WIDE UR4, UR4, 0x2, URZ ;  /* 0x00000002040478a5 */ /* 0x000fe2000f8e023f */
[----:B---3--:R-:W-:Y:S02]  /*0100*/  IMAD R4, R18, R12, RZ ;  /* 0x0000000c12047224 */ /* 0x008fe400078e02ff */
[----:B------:R-:W-:Y:S02]  /*0110*/  IMAD.SHL.U32 R3, R0, 0x2, RZ ;  /* 0x0000000200037824 */ /* 0x000fe400078e00ff */
[----:B------:R-:W-:Y:S02]  /*0120*/  IMAD R5, R12, 0x4, R4 ;  /* 0x000000040c057824 */ /* 0x000fe400078e0204 */
[----:B------:R-:W-:Y:S01]  /*0130*/  IMAD.HI R0, R0, 0x2, RZ ;  /* 0x0000000200007827 */ /* 0x000fe200078e02ff */
[----:B----4-:R-:W-:Y:S02]  /*0140*/  IADD3 R22, P0, P1, R3, UR6, R22 ;  /* 0x0000000603167c10 */ /* 0x010fe4000f91e016 */
[----:B------:R-:W-:-:S02]  /*0150*/  LEA R7, R12, R5, 0x2 ;  /* 0x000000050c077211 */ /* 0x000fc400078e10ff */
[----:B------:R-:W-:Y:S02]  /*0160*/  IADD3.X R24, R0, UR5, R23, P0, P1 ;  /* 0x0000000500187c10 */ /* 0x000fe400087e2417 */
[----:B------:R-:W-:Y:S01]  /*0170*/  LEA R2, P0, R4, R22, 0x1 ;  /* 0x0000001604027211 */ /* 0x000fe200078008ff */
[----:B------:R-:W-:Y:S01]  /*0180*/  IMAD R0, R12, 0x4, R7 ;  /* 0x000000040c007824 */ /* 0x000fe200078e0207 */
[----:B------:R-:W-:Y:S02]  /*0190*/  LEA.HI R20, R25, 0x1c, RZ, 0x1b ;  /* 0x0000001c19147811 */ /* 0x000fe400078fd8ff */
[----:B------:R-:W-:Y:S01]  /*01a0*/  LEA.HI.X.SX32 R3, R4, R24, 0x1, P0 ;  /* 0x0000001804037211 */ /* 0x000fe200000f0eff */
[C---:B------:R-:W-:Y:S01]  /*01b0*/  IMAD R11, R12.reuse, 0x4, R0 ;  /* 0x000000040c0b7824 */ /* 0x040fe200078e0200 */
[-C--:B------:R-:W-:Y:S02]  /*01c0*/  LEA R4, P0, R5, R22.reuse, 0x1 ;  /* 0x0000001605047211 */ /* 0x080fe400078008ff */
[----:B------:R-:W-:Y:S01]  /*01d0*/  LEA R6, P1, R7, R22, 0x1 ;  /* 0x0000001607067211 */ /* 0x000fe200078208ff */
[----:B------:R-:W-:Y:S01]  /*01e0*/  IMAD R17, R12, 0x4, R11 ;  /* 0x000000040c117824 */ /* 0x000fe200078e020b */
[----:B------:R-:W-:Y:S01]  /*01f0*/  LEA.HI.X.SX32 R5, R5, R24, 0x1, P0 ;  /* 0x0000001805057211 */ /* 0x000fe200000f0eff */
[----:B------:R-:W-:Y:S01]  /*0200*/  IMAD R15, R20, R12, RZ ;  /* 0x0000000c140f7224 */ /* 0x000fe200078e02ff */
[----:B------:R-:W-:Y:S01]  /*0210*/  LEA R8, P0, R0, R22, 0x1 ;  /* 0x0000001600087211 */ /* 0x000fe200078008ff */
[----:B------:R0:W2:Y:S01]  /*0220*/  LDG.E.U16 R19, desc[UR10][R2.64] ;  /* 0x0000000a02137981 */ /* 0x0000a2000c1e1500 */
[----:B------:R-:W-:-:S02]  /*0230*/  LEA.HI.X.SX32 R7, R7, R24, 0x1, P1 ;  /* 0x0000001807077211 */ /* 0x000fc400008f0eff */
[----:B------:R-:W-:Y:S01]  /*0240*/  LEA.HI.X.SX32 R9, R0, R24, 0x1, P0 ;  /* 0x0000001800097211 */ /* 0x000fe200000f0eff */
[----:B------:R-:W3:Y:S01]  /*0250*/  LDG.E.U16 R5, desc[UR10][R4.64] ;  /* 0x0000000a04057981 */ /* 0x000ee2000c1e1500 */
[C---:B------:R-:W-:Y:S02]  /*0260*/  LEA R10, P0, R11.reuse, R22, 0x1 ;  /* 0x000000160b0a7211 */ /* 0x040fe400078008ff */
[----:B------:R-:W-:Y:S01]  /*0270*/  LEA R0, R12, R17, 0x2 ;  /* 0x000000110c007211 */ /* 0x000fe200078e10ff */
[----:B------:R1:W4:Y:S01]  /*0280*/  LDG.E.U16 R21, desc[UR10][R6.64] ;  /* 0x0000000a06157981 */ /* 0x000322000c1e1500 */
[----:B------:R-:W-:Y:S02]  /*0290*/  LEA.HI.X.SX32 R11, R11, R24, 0x1, P0 ;  /* 0x000000180b0b7211 */ /* 0x000fe400000f0eff */
[-C--:B------:R-:W-:Y:S01]  /*02a0*/  LEA R12, P1, R0, R22.reuse, 0x1 ;  /* 0x00000016000c7211 */ /* 0x080fe200078208ff */
[----:B------:R-:W5:Y:S01]  /*02b0*/  LDG.E.U16 R9, desc[UR10][R8.64] ;  /* 0x0000000a08097981 */ /* 0x000f62000c1e1500 */
[----:B------:R-:W-:-:S02]  /*02c0*/  LEA R14, P2, R15, R22, 0x1 ;  /* 0x000000160f0e7211 */ /* 0x000fc400078408ff */
[----:B0-----:R-:W-:Y:S01]  /*02d0*/  LEA R2, P0, R17, R22, 0x1 ;  /* 0x0000001611027211 */ /* 0x001fe200078008ff */
[----:B------:R-:W3:Y:S01]  /*02e0*/  LDG.E.U16 R11, desc[UR10][R10.64] ;  /* 0x0000000a0a0b7981 */ /* 0x000ee2000c1e1500 */
[-C--:B------:R-:W-:Y:S02]  /*02f0*/  LEA.HI.X.SX32 R13, R0, R24.reuse, 0x1, P1 ;  /* 0x00000018000d7211 */ /* 0x080fe400008f0eff */
[-C--:B------:R-:W-:Y:S02]  /*0300*/  LEA.HI.X.SX32 R15, R15, R24.reuse, 0x1, P2 ;  /* 0x000000180f0f7211 */ /* 0x080fe400010f0eff */
[----:B------:R-:W-:Y:S02]  /*0310*/  LEA.HI.X.SX32 R3, R17, R24, 0x1, P0 ;  /* 0x0000001811037211 */ /* 0x000fe400000f0eff */
[----:B------:R-:W5:Y:S04]  /*0320*/  LDG.E.U16 R13, desc[UR10][R12.64] ;  /* 0x0000000a0c0d7981 */ /* 0x000f68000c1e1500 */
[----:B------:R0:W5:Y:S04]  /*0330*/  LDG.E.U16 R3, desc[UR10][R2.64] ;  /* 0x0000000a02037981 */ /* 0x000168000c1e1500 */
[----:B------:R-:W5:Y:S01]  /*0340*/  LDG.E.U16 R15, desc[UR10][R14.64] ;  /* 0x0000000a0e0f7981 */ /* 0x000f62000c1e1500 */
[----:B------:R-:W0:Y:S01]  /*0350*/  S2UR UR6, SR_CgaCtaId ;  /* 0x00000000000679c3 */ /* 0x000e220000008800 */
[----:B-1----:R-:W-:Y:S01]  /*0360*/  LOP3.LUT R6, R25, 0x3f, RZ, 0xc0, !PT ;  /* 0x0000003f19067812 */ /* 0x002fe200078ec0ff */
[----:B------:R-:W-:Y:S01]  /*0370*/  VIADD R26, R16, 0x20 ;  /* 0x00000020101a7836 */ /* 0x000fe20000000000 */
[----:B------:R-:W-:Y:S01]  /*0380*/  SHF.R.S32.HI R0, RZ, 0x6, R25 ;  /* 0x00000006ff007819 */ /* 0x000fe20000011419 */
[----:B------:R-:W-:-:S02]  /*0390*/  UMOV UR4, 0x400 ;  /* 0x0000040000047882 */ /* 0x000fc40000000000 */
[----:B------:R-:W-:Y:S01]  /*03a0*/  IMAD.SHL.U32 R7, R6, 0x2, RZ ;  /* 0x0000000206077824 */ /* 0x000fe200078e00ff */
[----:B------:R-:W-:Y:S02]  /*03b0*/  SGXT R0, R0, 0x1 ;  /* 0x000000010000781a */ /* 0x000fe40000000200 */
[----:B------:R-:W-:Y:S02]  /*03c0*/  ISETP.GE.AND P0, PT, R26, 0x1, PT ;  /* 0x000000011a00780c */ /* 0x000fe40003f06270 */
[----:B------:R-:W-:-:S04]  /*03d0*/  LOP3.LUT R0, R7, 0x90, R0, 0x78, !PT ;  /* 0x0000009007007812 */ /* 0x000fc800078e7800 */
[----:B------:R-:W-:Y:S01]  /*03e0*/  LOP3.LUT R160, R0, 0x20, RZ, 0x3c, !PT ;  /* 0x0000002000a07812 */ /* 0x000fe200078e3cff */
[----:B0-----:R-:W-:Y:S01]  /*03f0*/  ULEA UR6, UR6, UR4, 0x18 ;  /* 0x0000000406067291 */ /* 0x001fe2000f8ec03f */
[----:B------:R-:W-:Y:S01]  /*0400*/  IMAD.MOV.U32 R32, RZ, RZ, -0x800000 ;  /* 0xff800000ff207424 */ /* 0x000fe200078e00ff */
[----:B------:R-:W-:Y:S01]  /*0410*/  MOV R7, 0x3f800000 ;  /* 0x3f80000000077802 */ /* 0x000fe20000000f00 */
[----:B------:R-:W-:Y:S01]  /*0420*/  IMAD.MOV.U32 R4, RZ, RZ, 0x3f800000 ;  /* 0x3f800000ff047424 */ /* 0x000fe200078e00ff */
[----:B------:R-:W-:Y:S01]  /*0430*/  CS2R R72, SRZ ;  /* 0x0000000000487805 */ /* 0x000fe2000001ff00 */
[----:B------:R-:W-:Y:S01]  /*0440*/  IMAD.MOV.U32 R33, RZ, RZ, -0x800000 ;  /* 0xff800000ff217424 */ /* 0x000fe200078e00ff */
[----:B------:R-:W-:Y:S02]  /*0450*/  CS2R R74, SRZ ;  /* 0x00000000004a7805 */ /* 0x000fe4000001ff00 */
[----:B------:R-:W-:Y:S02]  /*0460*/  CS2R R64, SRZ ;  /* 0x0000000000407805 */ /* 0x000fe4000001ff00 */
[----:B------:R-:W-:-:S02]  /*0470*/  CS2R R66, SRZ ;  /* 0x0000000000427805 */ /* 0x000fc4000001ff00 */
[----:B------:R-:W-:Y:S02]  /*0480*/  CS2R R88, SRZ ;  /* 0x0000000000587805 */ /* 0x000fe4000001ff00 */
[----:B------:R-:W-:Y:S02]  /*0490*/  CS2R R90, SRZ ;  /* 0x00000000005a7805 */ /* 0x000fe4000001ff00 */
[----:B------:R-:W-:Y:S02]  /*04a0*/  CS2R R92, SRZ ;  /* 0x00000000005c7805 */ /* 0x000fe4000001ff00 */
[----:B------:R-:W-:Y:S02]  /*04b0*/  CS2R R94, SRZ ;  /* 0x00000000005e7805 */ /* 0x000fe4000001ff00 */
[C---:B------:R-:W-:Y:S01]  /*04c0*/  SHF.L.U32 R161, R25.reuse, 0x1, RZ ;  /* 0x0000000119a17819 */ /* 0x040fe200000006ff */
[C---:B------:R-:W-:Y:S01]  /*04d0*/  IMAD.SHL.U32 R2, R25.reuse, 0x8, RZ ;  /* 0x0000000819027824 */ /* 0x040fe200078e00ff */
[----:B------:R-:W-:Y:S01]  /*04e0*/  LOP3.LUT R165, R25, 0x7, RZ, 0xc0, !PT ;  /* 0x0000000719a57812 */ /* 0x000fe200078ec0ff */
[----:B--2---:R0:W-:Y:S04]  /*04f0*/  STS.U16 [R0+UR6+0x1000], R19 ;  /* 0x0010001300007988 */ /* 0x0041e80008000406 */
[----:B----4-:R0:W-:Y:S04]  /*0500*/  STS.U16 [R0+UR6+0x1200], R21 ;  /* 0x0012001500007988 */ /* 0x0101e80008000406 */
[----:B---3--:R0:W-:Y:S04]  /*0510*/  STS.U16 [R0+UR6+0x1400], R11 ;  /* 0x0014000b00007988 */ /* 0x0081e80008000406 */
[----:B-----5:R0:W-:Y:S04]  /*0520*/  STS.U16 [R0+UR6+0x1600], R13 ;  /* 0x0016000d00007988 */ /* 0x0201e80008000406 */
[----:B------:R0:W-:Y:S04]  /*0530*/  STS.U16 [R160+UR6+0x1100], R5 ;  /* 0x00110005a0007988 */ /* 0x0001e80008000406 */
[----:B------:R0:W-:Y:S04]  /*0540*/  STS.U16 [R160+UR6+0x1300], R9 ;  /* 0x00130009a0007988 */ /* 0x0001e80008000406 */
[----:B------:R0:W-:Y:S04]  /*0550*/  STS.U16 [R160+UR6+0x1500], R3 ;  /* 0x00150003a0007988 */ /* 0x0001e80008000406 */
[----:B------:R0:W-:Y:S01]  /*0560*/  STS.U16 [R160+UR6+0x1700], R15 ;  /* 0x0017000fa0007988 */ /* 0x0001e20008000406 */
[----:B------:R-:W-:Y:S05]  /*0570*/  @!P0 BRA `(.L_x_0) ;  /* 0x0000002800248947 */ /* 0x000fea0003800000 */
[----:B------:R-:W1:Y:S01]  /*0580*/  LDC.64 R154, c[0x0][0x260] ;  /* 0x00009800ff9a7b82 */ /* 0x000e620000000a00 */
[----:B------:R-:W-:Y:S01]  /*0590*/  LOP3.LUT R2, R2, 0x30, RZ, 0xc0, !PT ;  /* 0x0000003002027812 */ /* 0x000fe200078ec0ff */
[----:B------:R-:W-:Y:S01]  /*05a0*/  ULDC.64 UR4, c[0x0][0x220] ;  /* 0x0000880000047ab9 */ /* 0x000fe20000000a00 */
[----:B0-----:R-:W-:Y:S01]  /*05b0*/  LOP3.LUT R3, R161, 0x10, RZ, 0xc0, !PT ;  /* 0x00000010a1037812 */ /* 0x001fe200078ec0ff */
[----:B------:R-:W-:Y:S01]  /*05c0*/  IMAD.MOV.U32 R127, RZ, RZ, -0x800000 ;  /* 0xff800000ff7f7424 */ /* 0x000fe200078e00ff */
[----:B------:R-:W-:Y:S01]  /*05d0*/  SHF.L.U32 R7, R25, 0x5, RZ ;  /* 0x0000000519077819 */ /* 0x000fe200000006ff */
[----:B------:R-:W-:Y:S01]  /*05e0*/  IMAD R2, R165, 0x40, R2 ;  /* 0x00000040a5027824 */ /* 0x000fe200078e0202 */
[----:B------:R-:W-:Y:S01]  /*05f0*/  LOP3.LUT R3, R3, 0x20, R25, 0xf8, !PT ;  /* 0x0000002003037812 */ /* 0x000fe200078ef819 */
[----:B------:R-:W0:Y:S01]  /*0600*/  LDC.64 R4, c[0x0][0x250] ;  /* 0x00009400ff047b82 */ /* 0x000e220000000a00 */
[----:B------:R-:W-:Y:S01]  /*0610*/  LOP3.LUT R10, R7, 0x200, RZ, 0xc0, !PT ;  /* 0x00000200070a7812 */ /* 0x000fe200078ec0ff */
[----:B------:R-:W-:Y:S01]  /*0620*/  IMAD.MOV.U32 R126, RZ, RZ, -0x800000 ;  /* 0xff800000ff7e7424 */ /* 0x000fe200078e00ff */
[----:B------:R-:W-:-:S02]  /*0630*/  LOP3.LUT R11, R2, R3, RZ, 0x3c, !PT ;  /* 0x00000003020b7212 */ /* 0x000fc400078e3cff */
[----:B------:R-:W-:Y:S02]  /*0640*/  CS2R R72, SRZ ;  /* 0x0000000000487805 */ /* 0x000fe4000001ff00 */
[----:B------:R-:W-:Y:S02]  /*0650*/  SHF.R.U32.HI R3, RZ, 0x2, R25 ;  /* 0x00000002ff037819 */ /* 0x000fe40000011619 */
[----:B------:R-:W-:Y:S02]  /*0660*/  CS2R R74, SRZ ;  /* 0x00000000004a7805 */ /* 0x000fe4000001ff00 */
[----:B------:R-:W-:Y:S01]  /*0670*/  LOP3.LUT R2, R25, 0x20, RZ, 0xc0, !PT ;  /* 0x0000002019027812 */ /* 0x000fe200078ec0ff */
[----:B------:R-:W2:Y:S01]  /*0680*/  LDC R36, c[0x0][0x268] ;  /* 0x00009a00ff247b82 */ /* 0x000ea20000000800 */
[----:B------:R-:W-:Y:S02]  /*0690*/  SGXT.U32 R3, R3, 0x3 ;  /* 0x000000030303781a */ /* 0x000fe40000000000 */
[----:B------:R-:W-:-:S02]  /*06a0*/  CS2R R64, SRZ ;  /* 0x0000000000407805 */ /* 0x000fc4000001ff00 */
[----:B------:R-:W-:Y:S02]  /*06b0*/  SHF.R.U32.HI R2, RZ, 0x1, R2 ;  /* 0x00000001ff027819 */ /* 0x000fe40000011602 */
[----:B------:R-:W-:Y:S02]  /*06c0*/  CS2R R66, SRZ ;  /* 0x0000000000427805 */ /* 0x000fe4000001ff00 */
[----:B------:R-:W-:Y:S02]  /*06d0*/  LOP3.LUT R164, R0, 0x40, RZ, 0x3c, !PT ;  /* 0x0000004000a47812 */ /* 0x000fe400078e3cff */
[----:B------:R-:W-:Y:S02]  /*06e0*/  CS2R R88, SRZ ;  /* 0x0000000000587805 */ /* 0x000fe4000001ff00 */
[----:B------:R-:W-:Y:S01]  /*06f0*/  LOP3.LUT R2, R16, R2, R3, 0xfe, !PT ;  /* 0x0000000210027212 */ /* 0x000fe200078efe03 */
[----:B-1----:R-:W-:Y:S01]  /*0700*/  IMAD R154, R154, UR7, RZ ;  /* 0x000000079a9a7c24 */ /* 0x002fe2000f8e02ff */
[----:B------:R-:W-:Y:S01]  /*0710*/  LOP3.LUT R3, R25, 0x1f, RZ, 0xc0, !PT ;  /* 0x0000001f19037812 */ /* 0x000fe200078ec0ff */
[----:B------:R-:W-:Y:S01]  /*0720*/  IMAD R8, R6, R155, RZ ;  /* 0x0000009b06087224 */ /* 0x000fe200078e02ff */
[----:B------:R-:W-:Y:S01]  /*0730*/  LOP3.LUT R162, R0, 0x60, RZ, 0x3c, !PT ;  /* 0x0000006000a27812 */ /* 0x000fe200078e3cff */
[----:B------:R-:W-:Y:S01]  /*0740*/  IMAD.SHL.U32 R6, R154, 0x2, RZ ;  /* 0x000000029a067824 */ /* 0x000fe200078e00ff */
[----:B------:R-:W-:Y:S01]  /*0750*/  CS2R R90, SRZ ;  /* 0x00000000005a7805 */ /* 0x000fe2000001ff00 */
[----:B------:R-:W-:Y:S01]  /*0760*/  IMAD.SHL.U32 R9, R8, 0x2, RZ ;  /* 0x0000000208097824 */ /* 0x000fe200078e00ff */
[----:B------:R-:W-:Y:S01]  /*0770*/  CS2R R92, SRZ ;  /* 0x00000000005c7805 */ /* 0x000fe2000001ff00 */
[----:B------:R-:W-:Y:S01]  /*0780*/  IMAD.HI R7, R154, 0x2, RZ ;  /* 0x000000029a077827 */ /* 0x000fe200078e02ff */
[----:B------:R-:W-:-:S02]  /*0790*/  IADD3 R154, R11, UR6, R10 ;  /* 0x000000060b9a7c10 */ /* 0x000fc4000fffe00a */
[----:B------:R-:W-:Y:S02]  /*07a0*/  CS2R R94, SRZ ;  /* 0x00000000005e7805 */ /* 0x000fe4000001ff00 */
[----:B------:R-:W-:Y:S01]  /*07b0*/  IADD3 R122, P0, P1, R9, UR4, R6 ;  /* 0x00000004097a7c10 */ /* 0x000fe2000f91e006 */
[----:B------:R-:W-:Y:S01]  /*07c0*/  IMAD.HI R8, R8, 0x2, RZ ;  /* 0x0000000208087827 */ /* 0x000fe200078e02ff */
[----:B------:R-:W-:Y:S01]  /*07d0*/  ULDC UR4, c[0x0][0x258] ;  /* 0x0000960000047ab9 */ /* 0x000fe20000000800 */
[----:B------:R-:W-:Y:S02]  /*07e0*/  SHF.R.U32.HI R6, RZ, 0x6, R25 ;  /* 0x00000006ff067819 */ /* 0x000fe40000011619 */
[----:B0-----:R-:W-:Y:S01]  /*07f0*/  IMAD R4, R4, UR7, RZ ;  /* 0x0000000704047c24 */ /* 0x001fe2000f8e02ff */
[----:B------:R-:W-:Y:S01]  /*0800*/  IADD3.X R34, R8, UR5, R7, P0, P1 ;  /* 0x0000000508227c10 */ /* 0x000fe200087e2407 */
[----:B------:R-:W-:Y:S01]  /*0810*/  IMAD R7, R3, UR4, RZ ;  /* 0x0000000403077c24 */ /* 0x000fe2000f8e02ff */
[----:B------:R-:W-:Y:S01]  /*0820*/  SGXT.U32 R3, R6, 0x1 ;  /* 0x000000010603781a */ /* 0x000fe20000000000 */
[----:B------:R-:W-:Y:S01]  /*0830*/  IMAD R18, R18, R5, RZ ;  /* 0x0000000512127224 */ /* 0x000fe200078e02ff */
[----:B------:R-:W-:Y:S01]  /*0840*/  ULDC.64 UR4, c[0x0][0x218] ;  /* 0x0000860000047ab9 */ /* 0x000fe20000000a00 */
[----:B------:R-:W-:Y:S01]  /*0850*/  IMAD.SHL.U32 R6, R4, 0x2, RZ ;  /* 0x0000000204067824 */ /* 0x000fe200078e00ff */
[----:B------:R-:W-:Y:S01]  /*0860*/  SHF.L.U32 R9, R7, 0x1, RZ ;  /* 0x0000000107097819 */ /* 0x000fe200000006ff */
[----:B------:R-:W-:-:S02]  /*0870*/  IMAD R8, R5, 0x4, R18 ;  /* 0x0000000405087824 */ /* 0x000fc400078e0212 */
[----:B------:R-:W-:Y:S01]  /*0880*/  IMAD.HI R7, R7, 0x2, RZ ;  /* 0x0000000207077827 */ /* 0x000fe200078e02ff */
[----:B------:R-:W-:Y:S01]  /*0890*/  IADD3 R129, P0, P1, R9, UR4, R6 ;  /* 0x0000000409817c10 */ /* 0x000fe2000f91e006 */
[----:B------:R-:W-:Y:S01]  /*08a0*/  UMOV UR4, URZ ;  /* 0x0000003f00047c82 */ /* 0x000fe20008000000 */
[----:B------:R-:W-:Y:S01]  /*08b0*/  LEA R10, R5, R8, 0x2 ;  /* 0x00000008050a7211 */ /* 0x000fe200078e10ff */
[----:B------:R-:W-:Y:S01]  /*08c0*/  IMAD.HI R4, R4, 0x2, RZ ;  /* 0x0000000204047827 */ /* 0x000fe200078e02ff */
[----:B------:R-:W-:Y:S02]  /*08d0*/  LEA.HI R6, R25, 0x3c, RZ, 0x1b ;  /* 0x0000003c19067811 */ /* 0x000fe400078fd8ff */
[-C--:B------:R-:W-:Y:S01]  /*08e0*/  LEA R152, P2, R10, R129.reuse, 0x1 ;  /* 0x000000810a987211 */ /* 0x080fe200078408ff */
[----:B--2---:R-:W-:Y:S01]  /*08f0*/  IMAD R9, R3, R36, RZ ;  /* 0x0000002403097224 */ /* 0x004fe200078e02ff */
[----:B------:R-:W-:Y:S01]  /*0900*/  IADD3.X R11, R7, UR5, R4, P0, P1 ;  /* 0x00000005070b7c10 */ /* 0x000fe200087e2404 */
[C---:B------:R-:W-:Y:S01]  /*0910*/  IMAD R4, R5.reuse, 0x4, R10 ;  /* 0x0000000405047824 */ /* 0x040fe200078e020a */
[----:B------:R-:W-:Y:S01]  /*0920*/  LEA R156, P1, R8, R129, 0x1 ;  /* 0x00000081089c7211 */ /* 0x000fe200078208ff */
[----:B------:R-:W-:Y:S01]  /*0930*/  IMAD R3, R6, R5, RZ ;  /* 0x0000000506037224 */ /* 0x000fe200078e02ff */
[----:B------:R-:W-:Y:S01]  /*0940*/  LEA.HI.X.SX32 R153, R10, R11, 0x1, P2 ;  /* 0x0000000b0a997211 */ /* 0x000fe200010f0eff */
[----:B------:R-:W-:Y:S01]  /*0950*/  IMAD R7, R36, 0x2, R9 ;  /* 0x0000000224077824 */ /* 0x000fe200078e0209 */
[C---:B------:R-:W-:Y:S01]  /*0960*/  LEA R6, R5.reuse, R4, 0x2 ;  /* 0x0000000405067211 */ /* 0x040fe200078e10ff */
[----:B------:R-:W-:Y:S01]  /*0970*/  IMAD R20, R20, R5, RZ ;  /* 0x0000000514147224 */ /* 0x000fe200078e02ff */
[----:B------:R-:W-:Y:S01]  /*0980*/  LEA.HI.X.SX32 R157, R8, R11, 0x1, P1 ;  /* 0x0000000b089d7211 */ /* 0x000fe200008f0eff */
[----:B------:R-:W-:Y:S01]  /*0990*/  IMAD R13, R36, 0x2, R7 ;  /* 0x00000002240d7824 */ /* 0x000fe200078e0207 */
[-C--:B------:R-:W-:Y:S01]  /*09a0*/  LEA R158, P0, R18, R129.reuse, 0x1 ;  /* 0x00000081129e7211 */ /* 0x080fe200078008ff */
[C---:B------:R-:W-:Y:S01]  /*09b0*/  IMAD R12, R5.reuse, 0x4, R6 ;  /* 0x00000004050c7824 */ /* 0x040fe200078e0206 */
[----:B------:R-:W-:Y:S01]  /*09c0*/  LEA R148, P1, R6, R129, 0x1 ;  /* 0x0000008106947211 */ /* 0x000fe200078208ff */
[----:B------:R-:W-:Y:S01]  /*09d0*/  IMAD R15, R36, 0x2, R13 ;  /* 0x00000002240f7824 */ /* 0x000fe200078e020d */
[----:B------:R-:W-:Y:S01]  /*09e0*/  LEA.HI.X.SX32 R159, R18, R11, 0x1, P0 ;  /* 0x0000000b129f7211 */ /* 0x000fe200000f0eff */
[----:B------:R-:W-:Y:S01]  /*09f0*/  ULDC UR5, c[0x0][0x238] ;  /* 0x00008e0000057ab9 */ /* 0x000fe20000000800 */
[----:B------:R-:W-:Y:S01]  /*0a00*/  LEA R8, R5, R12, 0x2 ;  /* 0x0000000c05087211 */ /* 0x000fe200078e10ff */
[----:B------:R-:W-:Y:S01]  /*0a10*/  IMAD R17, R36, 0x2, R15 ;  /* 0x0000000224117824 */ /* 0x000fe200078e020f */
[----:B------:R-:W-:-:S02]  /*0a20*/  LEA R150, P0, R4, R129, 0x1 ;  /* 0x0000008104967211 */ /* 0x000fc400078008ff */
[-C--:B------:R-:W-:Y:S01]  /*0a30*/  LEA.HI.X.SX32 R149, R6, R11.reuse, 0x1, P1 ;  /* 0x0000000b06957211 */ /* 0x080fe200008f0eff */
[C---:B------:R-:W-:Y:S01]  /*0a40*/  IMAD R10, R5.reuse, 0x8, R8 ;  /* 0x00000008050a7824 */ /* 0x040fe200078e0208 */
[----:B------:R-:W-:Y:S02]  /*0a50*/  LEA.HI.X.SX32 R151, R4, R11, 0x1, P0 ;  /* 0x0000000b04977211 */ /* 0x000fe400000f0eff */
[C---:B------:R-:W-:Y:S02]  /*0a60*/  LEA R144, P1, R8.reuse, R129, 0x1 ;  /* 0x0000008108907211 */ /* 0x040fe400078208ff */
[C---:B------:R-:W-:Y:S02]  /*0a70*/  LEA R14, R5.reuse, R10, 0x2 ;  /* 0x0000000a050e7211 */ /* 0x040fe400078e10ff */
[----:B------:R-:W-:Y:S02]  /*0a80*/  LEA.HI.X.SX32 R145, R8, R11, 0x1, P1 ;  /* 0x0000000b08917211 */ /* 0x000fe400008f0eff */
[-C--:B------:R-:W-:Y:S01]  /*0a90*/  LEA R146, P0, R12, R129.reuse, 0x1 ;  /* 0x000000810c927211 */ /* 0x080fe200078008ff */
[----:B------:R-:W-:Y:S01]  /*0aa0*/  IMAD R4, R5, 0x4, R14 ;  /* 0x0000000405047824 */ /* 0x000fe200078e020e */
[----:B------:R-:W-:-:S02]  /*0ab0*/  LEA R124, P4, R3, R129, 0x1 ;  /* 0x00000081037c7211 */ /* 0x000fc400078808ff */
[-C--:B------:R-:W-:Y:S01]  /*0ac0*/  LEA.HI.X.SX32 R147, R12, R11.reuse, 0x1, P0 ;  /* 0x0000000b0c937211 */ /* 0x080fe200000f0eff */
[----:B------:R-:W-:Y:S01]  /*0ad0*/  IMAD R6, R5, 0x4, R4 ;  /* 0x0000000405067824 */ /* 0x000fe200078e0204 */
[----:B------:R-:W-:Y:S02]  /*0ae0*/  LEA.HI.X.SX32 R125, R3, R11, 0x1, P4 ;  /* 0x0000000b037d7211 */ /* 0x000fe400020f0eff */
[----:B------:R-:W-:Y:S02]  /*0af0*/  LEA R142, P3, R20, R129, 0x1 ;  /* 0x00000081148e7211 */ /* 0x000fe400078608ff */
[C---:B------:R-:W-:Y:S02]  /*0b00*/  LEA R8, R5.reuse, R6, 0x2 ;  /* 0x0000000605087211 */ /* 0x040fe400078e10ff */
[----:B------:R-:W-:Y:S02]  /*0b10*/  LEA R19, R36, R17, 0x1 ;  /* 0x0000001124137211 */ /* 0x000fe400078e08ff */
[-C--:B------:R-:W-:Y:S01]  /*0b20*/  LEA R140, P0, R10, R129.reuse, 0x1 ;  /* 0x000000810a8c7211 */ /* 0x080fe200078008ff */
[C---:B------:R-:W-:Y:S01]  /*0b30*/  IMAD R12, R5.reuse, 0x4, R8 ;  /* 0x00000004050c7824 */ /* 0x040fe200078e0208 */
[-C--:B------:R-:W-:Y:S01]  /*0b40*/  LEA R138, P1, R14, R129.reuse, 0x1 ;  /* 0x000000810e8a7211 */ /* 0x080fe200078208ff */
[----:B------:R-:W-:Y:S01]  /*0b50*/  IMAD R21, R36, 0x2, R19 ;  /* 0x0000000224157824 */ /* 0x000fe200078e0213 */
[----:B------:R-:W-:Y:S01]  /*0b60*/  LEA R136, P2, R4, R129, 0x1 ;  /* 0x0000008104887211 */ /* 0x000fe200078408ff */
[----:B------:R-:W-:Y:S01]  /*0b70*/  IMAD R3, R5, 0x4, R12 ;  /* 0x0000000405037824 */ /* 0x000fe200078e020c */
[----:B------:R-:W-:-:S02]  /*0b80*/  LEA.HI.X.SX32 R143, R20, R11, 0x1, P3 ;  /* 0x0000000b148f7211 */ /* 0x000fc400018f0eff */
[----:B------:R-:W-:Y:S02]  /*0b90*/  LEA.HI.X.SX32 R141, R10, R11, 0x1, P0 ;  /* 0x0000000b0a8d7211 */ /* 0x000fe400000f0eff */
[----:B------:R-:W-:Y:S02]  /*0ba0*/  LEA R128, P3, R3, R129, 0x1 ;  /* 0x0000008103807211 */ /* 0x000fe400078608ff */
[-C--:B------:R-:W-:Y:S02]  /*0bb0*/  LEA.HI.X.SX32 R139, R14, R11.reuse, 0x1, P1 ;  /* 0x0000000b0e8b7211 */ /* 0x080fe400008f0eff */
[----:B------:R-:W-:Y:S02]  /*0bc0*/  LEA.HI.X.SX32 R137, R4, R11, 0x1, P2 ;  /* 0x0000000b04897211 */ /* 0x000fe400010f0eff */
[-C--:B------:R-:W-:Y:S02]  /*0bd0*/  LEA R134, P0, R6, R129.reuse, 0x1 ;  /* 0x0000008106867211 */ /* 0x080fe400078008ff */
[----:B------:R-:W-:-:S02]  /*0be0*/  LEA R132, P1, R8, R129, 0x1 ;  /* 0x0000008108847211 */ /* 0x000fc400078208ff */
[----:B------:R-:W-:Y:S02]  /*0bf0*/  LEA R130, P2, R12, R129, 0x1 ;  /* 0x000000810c827211 */ /* 0x000fe400078408ff */
[----:B------:R-:W-:Y:S02]  /*0c00*/  LEA.HI.X.SX32 R129, R3, R11, 0x1, P3 ;  /* 0x0000000b03817211 */ /* 0x000fe400018f0eff */
[----:B------:R-:W-:Y:S02]  /*0c10*/  LEA R3, R36, R21, 0x1 ;  /* 0x0000001524037211 */ /* 0x000fe400078e08ff */
[-C--:B------:R-:W-:Y:S02]  /*0c20*/  LEA.HI.X.SX32 R135, R6, R11.reuse, 0x1, P0 ;  /* 0x0000000b06877211 */ /* 0x080fe400000f0eff */
[----:B------:R-:W-:Y:S01]  /*0c30*/  LEA.HI.X.SX32 R133, R8, R11, 0x1, P1 ;  /* 0x0000000b08857211 */ /* 0x000fe200008f0eff */
[----:B------:R-:W-:Y:S01]  /*0c40*/  IMAD R4, R36, 0x2, R3 ;  /* 0x0000000224047824 */ /* 0x000fe200078e0203 */
[----:B------:R-:W-:-:S02]  /*0c50*/  LEA R10, P1, R7, R122, 0x1 ;  /* 0x0000007a070a7211 */ /* 0x000fc400078208ff */
[----:B------:R-:W-:Y:S01]  /*0c60*/  LEA.HI.X.SX32 R131, R12, R11, 0x1, P2 ;  /* 0x0000000b0c837211 */ /* 0x000fe200010f0eff */
[C---:B------:R-:W-:Y:S01]  /*0c70*/  IMAD R6, R36.reuse, 0x2, R4 ;  /* 0x0000000224067824 */ /* 0x040fe200078e0204 */
[----:B------:R-:W-:Y:S02]  /*0c80*/  LEA.HI.X.SX32 R11, R7, R34, 0x1, P1 ;  /* 0x00000022070b7211 */ /* 0x000fe400008f0eff */
[----:B------:R-:W-:Y:S02]  /*0c90*/  LEA R8, P0, R9, R122, 0x1 ;  /* 0x0000007a09087211 */ /* 0x000fe400078008ff */
[C---:B------:R-:W-:Y:S02]  /*0ca0*/  LEA R7, R36.reuse, R6, 0x1 ;  /* 0x0000000624077211 */ /* 0x040fe400078e08ff */
[-C--:B------:R-:W-:Y:S02]  /*0cb0*/  LEA R12, P2, R13, R122.reuse, 0x1 ;  /* 0x0000007a0d0c7211 */ /* 0x080fe400078408ff */
[----:B------:R-:W-:Y:S01]  /*0cc0*/  LEA R16, P1, R17, R122, 0x1 ;  /* 0x0000007a11107211 */ /* 0x000fe200078208ff */
[----:B------:R-:W-:Y:S01]  /*0cd0*/  IMAD R31, R36, 0x2, R7 ;  /* 0x00000002241f7824 */ /* 0x000fe200078e0207 */
[----:B------:R-:W-:-:S02]  /*0ce0*/  LEA.HI.X.SX32 R9, R9, R34, 0x1, P0 ;  /* 0x0000002209097211 */ /* 0x000fc400000f0eff */
[----:B------:R-:W-:Y:S01]  /*0cf0*/  LEA.HI.X.SX32 R13, R13, R34, 0x1, P2 ;  /* 0x000000220d0d7211 */ /* 0x000fe200010f0eff */
[----:B------:R-:W-:Y:S01]  /*0d00*/  IMAD R32, R36, 0x2, R31 ;  /* 0x0000000224207824 */ /* 0x000fe200078e021f */
[----:B------:R-:W-:Y:S02]  /*0d10*/  LEA R14, P0, R15, R122, 0x1 ;  /* 0x0000007a0f0e7211 */ /* 0x000fe400078008ff */
[----:B------:R-:W-:Y:S02]  /*0d20*/  LEA.HI.X.SX32 R17, R17, R34, 0x1, P1 ;  /* 0x0000002211117211 */ /* 0x000fe400008f0eff */
[-C--:B------:R-:W-:Y:S02]  /*0d30*/  LEA R18, P2, R19, R122.reuse, 0x1 ;  /* 0x0000007a13127211 */ /* 0x080fe400078408ff */
[----:B------:R-:W-:Y:S02]  /*0d40*/  LEA R22, P1, R3, R122, 0x1 ;  /* 0x0000007a03167211 */ /* 0x000fe400078208ff */
[----:B------:R-:W-:-:S02]  /*0d50*/  LEA.HI.X.SX32 R15, R15, R34, 0x1, P0 ;  /* 0x000000220f0f7211 */ /* 0x000fc400000f0eff */
[----:B------:R-:W-:Y:S02]  /*0d60*/  LEA.HI.X.SX32 R19, R19, R34, 0x1, P2 ;  /* 0x0000002213137211 */ /* 0x000fe400010f0eff */
[----:B------:R-:W-:Y:S02]  /*0d70*/  LEA R20, P0, R21, R122, 0x1 ;  /* 0x0000007a15147211 */ /* 0x000fe400078008ff */
[----:B------:R-:W-:Y:S02]  /*0d80*/  LEA.HI.X.SX32 R23, R3, R34, 0x1, P1 ;  /* 0x0000002203177211 */ /* 0x000fe400008f0eff */
[----:B------:R-:W-:Y:S02]  /*0d90*/  LEA R24, P2, R4, R122, 0x1 ;  /* 0x0000007a04187211 */ /* 0x000fe400078408ff */
[----:B------:R-:W-:Y:S02]  /*0da0*/  LEA R3, R36, R32, 0x1 ;  /* 0x0000002024037211 */ /* 0x000fe400078e08ff */
[----:B------:R-:W-:-:S02]  /*0db0*/  LEA.HI.X.SX32 R21, R21, R34, 0x1, P0 ;  /* 0x0000002215157211 */ /* 0x000fc400000f0eff */
[----:B------:R-:W-:Y:S01]  /*0dc0*/  LEA.HI.X.SX32 R25, R4, R34, 0x1, P2 ;  /* 0x0000002204197211 */ /* 0x000fe200010f0eff */
[----:B------:R-:W-:Y:S01]  /*0dd0*/  IMAD R4, R36, 0x2, R3 ;  /* 0x0000000224047824 */ /* 0x000fe200078e0203 */
[CC--:B------:R-:W-:Y:S02]  /*0de0*/  LEA R26, P0, R6.reuse, R122.reuse, 0x1 ;  /* 0x0000007a061a7211 */ /* 0x0c0fe400078008ff */
[-C--:B------:R-:W-:Y:S02]  /*0df0*/  LEA R28, P1, R7, R122.reuse, 0x1 ;  /* 0x0000007a071c7211 */ /* 0x080fe400078208ff */
[----:B------:R-:W-:Y:S02]  /*0e00*/  LEA R30, P2, R31, R122, 0x1 ;  /* 0x0000007a1f1e7211 */ /* 0x000fe400078408ff */
[-C--:B------:R-:W-:Y:S01]  /*0e10*/  LEA.HI.X.SX32 R27, R6, R34.reuse, 0x1, P0 ;  /* 0x00000022061b7211 */ /* 0x080fe200000f0eff */
[----:B------:R-:W-:Y:S01]  /*0e20*/  IMAD R6, R36, 0x2, R4 ;  /* 0x0000000224067824 */ /* 0x000fe200078e0204 */
[-C--:B------:R-:W-:Y:S01]  /*0e30*/  LEA.HI.X.SX32 R29, R7, R34.reuse, 0x1, P1 ;  /* 0x00000022071d7211 */ /* 0x080fe200008f0eff */
[----:B------:R-:W-:Y:S01]  /*0e40*/  IMAD.MOV.U32 R7, RZ, RZ, 0x3f800000 ;  /* 0x3f800000ff077424 */ /* 0x000fe200078e00ff */
[----:B------:R-:W-:-:S02]  /*0e50*/  LEA.HI.X.SX32 R31, R31, R34, 0x1, P2 ;  /* 0x000000221f1f7211 */ /* 0x000fc400010f0eff */
[-C--:B------:R-:W-:Y:S02]  /*0e60*/  LEA R116, P0, R32, R122.reuse, 0x1 ;  /* 0x0000007a20747211 */ /* 0x080fe400078008ff */
[CC--:B------:R-:W-:Y:S02]  /*0e70*/  LEA R118, P1, R3.reuse, R122.reuse, 0x1 ;  /* 0x0000007a03767211 */ /* 0x0c0fe400078208ff */
[-C--:B------:R-:W-:Y:S02]  /*0e80*/  LEA R120, P2, R4, R122.reuse, 0x1 ;  /* 0x0000007a04787211 */ /* 0x080fe400078408ff */
[----:B------:R-:W-:Y:S02]  /*0e90*/  LEA R122, P3, R6, R122, 0x1 ;  /* 0x0000007a067a7211 */ /* 0x000fe400078608ff */
[-C--:B------:R-:W-:Y:S02]  /*0ea0*/  LEA.HI.X.SX32 R119, R3, R34.reuse, 0x1, P1 ;  /* 0x0000002203777211 */ /* 0x080fe400008f0eff */
[----:B------:R-:W-:-:S02]  /*0eb0*/  LEA.HI.X.SX32 R121, R4, R34, 0x1, P2 ;  /* 0x0000002204797211 */ /* 0x000fc400010f0eff */
[-C--:B------:R-:W-:Y:S01]  /*0ec0*/  LEA.HI.X.SX32 R123, R6, R34.reuse, 0x1, P3 ;  /* 0x00000022067b7211 */ /* 0x080fe200018f0eff */
[----:B------:R-:W-:Y:S01]  /*0ed0*/  IMAD.MOV.U32 R6, RZ, RZ, RZ ;  /* 0x000000ffff067224 */ /* 0x000fe200078e00ff */
[----:B------:R-:W-:Y:S02]  /*0ee0*/  LEA.HI.X.SX32 R117, R32, R34, 0x1, P0 ;  /* 0x0000002220757211 */ /* 0x000fe400000f0eff */
[----:B------:R-:W-:Y:S02]  /*0ef0*/  MOV R4, 0x3f800000 ;  /* 0x3f80000000047802 */ /* 0x000fe40000000f00 */
[----:B------:R-:W-:-:S07]  /*0f00*/  MOV R3, RZ ;  /* 0x000000ff00037202 */ /* 0x000fce0000000f00 */
.L_x_1:
[----:B------:R-:W-:-:S04]  /*0f10*/  IMAD.WIDE R34, R6, 0x2, R156 ;  /* 0x0000000206227825 */ /* 0x000fc800078e029c */
[C---:B------:R-:W-:Y:S01]  /*0f20*/  IMAD.WIDE R32, R6.reuse, 0x2, R158 ;  /* 0x0000000206207825 */ /* 0x040fe200078e029e */
[----:B------:R0:W2:Y:S03]  /*0f30*/  LDG.E.U16 R55, desc[UR10][R34.64] ;  /* 0x0000000a22377981 */ /* 0x0000a6000c1e1500 */
[C---:B------:R-:W-:Y:S01]  /*0f40*/  IMAD.WIDE R36, R6.reuse, 0x2, R152 ;  /* 0x0000000206247825 */ /* 0x040fe200078e0298 */
[----:B------:R1:W3:Y:S03]  /*0f50*/  LDG.E.U16 R53, desc[UR10][R32.64] ;  /* 0x0000000a20357981 */ /* 0x0002e6000c1e1500 */
[C---:B------:R-:W-:Y:S01]  /*0f60*/  IMAD.WIDE R38, R6.reuse, 0x2, R150 ;  /* 0x0000000206267825 */ /* 0x040fe200078e0296 */
[----:B------:R4:W5:Y:S03]  /*0f70*/  LDG.E.U16 R57, desc[UR10][R36.64] ;  /* 0x0000000a24397981 */ /* 0x000966000c1e1500 */
[C---:B------:R-:W-:Y:S01]  /*0f80*/  IMAD.WIDE R40, R6.reuse, 0x2, R148 ;  /* 0x0000000206287825 */ /* 0x040fe200078e0294 */
[----:B------:R4:W2:Y:S03]  /*0f90*/  LDG.E.U16 R59, desc[UR10][R38.64] ;  /* 0x0000000a263b7981 */ /* 0x0008a6000c1e1500 */
[C---:B------:R-:W-:Y:S01]  /*0fa0*/  IMAD.WIDE R42, R6.reuse, 0x2, R146 ;  /* 0x00000002062a7825 */ /* 0x040fe200078e0292 */
[----:B------:R4:W2:Y:S03]  /*0fb0*/  LDG.E.U16 R61, desc[UR10][R40.64] ;  /* 0x0000000a283d7981 */ /* 0x0008a6000c1e1500 */
[C---:B------:R-:W-:Y:S01]  /*0fc0*/  IMAD.WIDE R44, R6.reuse, 0x2, R144 ;  /* 0x00000002062c7825 */ /* 0x040fe200078e0290 */
[----:B------:R4:W2:Y:S03]  /*0fd0*/  LDG.E.U16 R69, desc[UR10][R42.64] ;  /* 0x0000000a2a457981 */ /* 0x0008a6000c1e1500 */
[----:B0-----:R-:W-:-:S02]  /*0fe0*/  IMAD.WIDE R34, R6, 0x2, R140 ;  /* 0x0000000206227825 */ /* 0x001fc400078e028c */
[----:B------:R-:W2:Y:S02]  /*0ff0*/  LDG.E.U16 R45, desc[UR10][R44.64] ;  /* 0x0000000a2c2d7981 */ /* 0x000ea4000c1e1500 */
[C---:B------:R-:W-:Y:S02]  /*1000*/  IMAD.WIDE R46, R6.reuse, 0x2, R136 ;  /* 0x00000002062e7825 */ /* 0x040fe400078e0288 */
[----:B------:R-:W2:Y:S02]  /*1010*/  LDG.E.U16 R35, desc[UR10][R34.64] ;  /* 0x0000000a22237981 */ /* 0x000ea4000c1e1500 */
[C---:B------:R-:W-:Y:S02]  /*1020*/  IMAD.WIDE R48, R6.reuse, 0x2, R132 ;  /* 0x0000000206307825 */ /* 0x040fe400078e0284 */
[----:B------:R-:W2:Y:S02]  /*1030*/  LDG.E.U16 R47, desc[UR10][R46.64] ;  /* 0x0000000a2e2f7981 */ /* 0x000ea4000c1e1500 */
[----:B------:R-:W-:-:S02]  /*1040*/  IMAD.WIDE R50, R6, 0x2, R128 ;  /* 0x0000000206327825 */ /* 0x000fc400078e0280 */
[----:B------:R-:W2:Y:S02]  /*1050*/  LDG.E.U16 R49, desc[UR10][R48.64] ;  /* 0x0000000a30317981 */ /* 0x000ea4000c1e1500 */
[C---:B-1----:R-:W-:Y:S02]  /*1060*/  IMAD.WIDE R32, R6.reuse, 0x2, R142 ;  /* 0x0000000206207825 */ /* 0x042fe400078e028e */
[----:B------:R-:W2:Y:S02]  /*1070*/  LDG.E.U16 R51, desc[UR10][R50.64] ;  /* 0x0000000a32337981 */ /* 0x000ea4000c1e1500 */
[C---:B----4-:R-:W-:Y:S02]  /*1080*/  IMAD.WIDE R36, R6.reuse, 0x2, R138 ;  /* 0x0000000206247825 */ /* 0x050fe400078e028a */
[----:B------:R0:W4:Y:S02]  /*1090*/  LDG.E.U16 R33, desc[UR10][R32.64] ;  /* 0x0000000a20217981 */ /* 0x000124000c1e1500 */
[----:B------:R-:W-:-:S02]  /*10a0*/  IMAD.WIDE R38, R6, 0x2, R134 ;  /* 0x0000000206267825 */ /* 0x000fc400078e0286 */
[----:B------:R-:W4:Y:S02]  /*10b0*/  LDG.E.U16 R37, desc[UR10][R36.64] ;  /* 0x0000000a24257981 */ /* 0x000f24000c1e1500 */
[C---:B------:R-:W-:Y:S02]  /*10c0*/  IMAD.WIDE R40, R6.reuse, 0x2, R130 ;  /* 0x0000000206287825 */ /* 0x040fe400078e0282 */
[----:B------:R-:W4:Y:S02]  /*10d0*/  LDG.E.U16 R39, desc[UR10][R38.64] ;  /* 0x0000000a26277981 */ /* 0x000f24000c1e1500 */
[----:B------:R-:W-:Y:S02]  /*10e0*/  IMAD.WIDE R42, R6, 0x2, R124 ;  /* 0x00000002062a7825 */ /* 0x000fe400078e027c */
[----:B------:R-:W4:Y:S04]  /*10f0*/  LDG.E.U16 R41, desc[UR10][R40.64] ;  /* 0x0000000a28297981 */ /* 0x000f28000c1e1500 */
[----:B------:R-:W4:Y:S01]  /*1100*/  LDG.E.U16 R71, desc[UR10][R42.64] ;  /* 0x0000000a2a477981 */ /* 0x000f22000c1e1500 */
[----:B------:R-:W0:Y:S01]  /*1110*/  S2R R52, SR_TID.X ;  /* 0x0000000000347919 */ /* 0x000e220000002100 */
[----:B------:R-:W-:Y:S01]  /*1120*/  BAR.SYNC.DEFER_BLOCKING 0x0 ;  /* 0x0000000000007b1d */ /* 0x000fe20000010000 */
[----:B0-----:R-:W-:-:S04]  /*1130*/  SHF.L.U32 R32, R52, 0x3, RZ ;  /* 0x0000000334207819 */ /* 0x001fc800000006ff */
[----:B------:R-:W-:-:S05]  /*1140*/  LOP3.LUT R32, R32, 0x30, RZ, 0xc0, !PT ;  /* 0x0000003020207812 */ /* 0x000fca00078ec0ff */
[----:B------:R-:W-:-:S05]  /*1150*/  IMAD R32, R165, 0x40, R32 ;  /* 0x00000040a5207824 */ /* 0x000fca00078e0220 */
[----:B------:R-:W-:Y:S01]  /*1160*/  LOP3.LUT R163, R32, 0x30, R161, 0x78, !PT ;  /* 0x0000003020a37812 */ /* 0x000fe200078e78a1 */
[----:B---3--:R-:W-:Y:S04]  /*1170*/  STS.U16 [R0+UR6], R53 ;  /* 0x0000003500007988 */ /* 0x008fe80008000406 */
[----:B-----5:R-:W-:Y:S04]  /*1180*/  STS.U16 [R0+UR6+0x200], R57 ;  /* 0x0002003900007988 */ /* 0x020fe80008000406 */
[----:B--2---:R-:W-:Y:S04]  /*1190*/  STS.U16 [R0+UR6+0x400], R61 ;  /* 0x0004003d00007988 */ /* 0x004fe80008000406 */
[----:B------:R-:W-:Y:S04]  /*11a0*/  STS.U16 [R0+UR6+0x600], R45 ;  /* 0x0006002d00007988 */ /* 0x000fe80008000406 */
[----:B------:R-:W-:Y:S04]  /*11b0*/  STS.U16 [R0+UR6+0x800], R35 ;  /* 0x0008002300007988 */ /* 0x000fe80008000406 */
[----:B------:R-:W-:Y:S04]  /*11c0*/  STS.U16 [R0+UR6+0xa00], R47 ;  /* 0x000a002f00007988 */ /* 0x000fe80008000406 */
[----:B------:R-:W-:Y:S04]  /*11d0*/  STS.U16 [R0+UR6+0xc00], R49 ;  /* 0x000c003100007988 */ /* 0x000fe80008000406 */
[----:B------:R-:W-:Y:S04]  /*11e0*/  STS.U16 [R0+UR6+0xe00], R51 ;  /* 0x000e003300007988 */ /* 0x000fe80008000406 */
[----:B------:R-:W-:Y:S04]  /*11f0*/  STS.U16 [R160+UR6+0x100], R55 ;  /* 0x00010037a0007988 */ /* 0x000fe80008000406 */
[----:B------:R-:W-:Y:S04]  /*1200*/  STS.U16 [R160+UR6+0x300], R59 ;  /* 0x0003003ba0007988 */ /* 0x000fe80008000406 */
[----:B------:R-:W-:Y:S04]  /*1210*/  STS.U16 [R160+UR6+0x500], R69 ;  /* 0x00050045a0007988 */ /* 0x000fe80008000406 */
[----:B----4-:R-:W-:Y:S04]  /*1220*/  STS.U16 [R160+UR6+0x700], R33 ;  /* 0x00070021a0007988 */ /* 0x010fe80008000406 */
[----:B------:R-:W-:Y:S04]  /*1230*/  STS.U16 [R160+UR6+0x900], R37 ;  /* 0x00090025a0007988 */ /* 0x000fe80008000406 */
[----:B------:R-:W-:Y:S04]  /*1240*/  STS.U16 [R160+UR6+0xb00], R39 ;  /* 0x000b0027a0007988 */ /* 0x000fe80008000406 */
[----:B------:R-:W-:Y:S04]  /*1250*/  STS.U16 [R160+UR6+0xd00], R41 ;  /* 0x000d0029a0007988 */ /* 0x000fe80008000406 */
[----:B------:R-:W-:Y:S01]  /*1260*/  STS.U16 [R160+UR6+0xf00], R71 ;  /* 0x000f0047a0007988 */ /* 0x000fe20008000406 */
[----:B------:R-:W-:Y:S06]  /*1270*/  BAR.SYNC.DEFER_BLOCKING 0x0 ;  /* 0x0000000000007b1d */ /* 0x000fec0000010000 */
[----:B------:R-:W-:Y:S04]  /*1280*/  LDSM.16.MT88.4 R112, [R154+0x1000] ;  /* 0x001000009a70783b */ /* 0x000fe80000004200 */
[----:B------:R-:W0:Y:S04]  /*1290*/  LDSM.16.M88.4 R44, [R163+UR6+0x800] ;  /* 0x00080006a32c783b */ /* 0x000e280008000200 */
[----:B------:R-:W1:Y:S04]  /*12a0*/  LDSM.16.M88.4 R36, [R163+UR6+0xc00] ;  /* 0x000c0006a324783b */ /* 0x000e680008000200 */
[----:B------:R-:W2:Y:S04]  /*12b0*/  LDSM.16.M88.4 R32, [R163+UR6+0xa00] ;  /* 0x000a0006a320783b */ /* 0x000ea80008000200 */
[----:B------:R-:W3:Y:S04]  /*12c0*/  LDSM.16.M88.4 R60, [R163+UR6] ;  /* 0x00000006a33c783b */ /* 0x000ee80008000200 */
[----:B------:R-:W4:Y:S04]  /*12d0*/  LDSM.16.M88.4 R56, [R163+UR6+0x200] ;  /* 0x00020006a338783b */ /* 0x000f280008000200 */
[----:B------:R-:W5:Y:S04]  /*12e0*/  LDSM.16.M88.4 R52, [R163+UR6+0x400] ;  /* 0x00040006a334783b */ /* 0x000f680008000200 */
[----:B------:R-:W5:Y:S04]  /*12f0*/  LDSM.16.M88.4 R48, [R163+UR6+0x600] ;  /* 0x00060006a330783b */ /* 0x000f680008000200 */
[----:B------:R-:W5:Y:S04]  /*1300*/  LDSM.16.M88.4 R40, [R163+UR6+0xe00] ;  /* 0x000e0006a328783b */ /* 0x000f680008000200 */
[----:B------:R-:W5:Y:S01]  /*1310*/  LDSM.16.MT88.4 R104, [R154+0x1400] ;  /* 0x001400009a68783b */ /* 0x000f620000004200 */
[C---:B0-----:R-:W-:Y:S06]  /*1320*/  HMMA.16816.F32 R100, R112.reuse, R44, RZ ;  /* 0x0000002c7064723c */ /* 0x041fec00000018ff */
[----:B-1----:R-:W-:Y:S01]  /*1330*/  HMMA.16816.F32 R68, R112, R36, RZ ;  /* 0x000000247044723c */ /* 0x002fe200000018ff */
[----:B------:R-:W-:-:S05]  /*1340*/  IMAD.WIDE R44, R3, 0x2, R14 ;  /* 0x00000002032c7825 */ /* 0x000fca00078e020e */
[C---:B--2---:R-:W-:Y:S01]  /*1350*/  HMMA.16816.F32 R76, R112.reuse, R32, RZ ;  /* 0x00000020704c723c */ /* 0x044fe200000018ff */
[----:B------:R-:W2:Y:S05]  /*1360*/  LDG.E.U16 R44, desc[UR10][R44.64] ;  /* 0x0000000a2c2c7981 */ /* 0x000eaa000c1e1500 */
[----:B---3--:R-:W-:Y:S01]  /*1370*/  HMMA.16816.F32 R108, R112, R60, RZ ;  /* 0x0000003c706c723c */ /* 0x008fe200000018ff */
[----:B------:R-:W-:-:S05]  /*1380*/  IMAD.WIDE R32, R3, 0x2, R16 ;  /* 0x0000000203207825 */ /* 0x000fca00078e0210 */
[C---:B----4-:R-:W-:Y:S01]  /*1390*/  HMMA.16816.F32 R84, R112.reuse, R56, RZ ;  /* 0x000000387054723c */ /* 0x050fe200000018ff */
[----:B------:R0:W3:Y:S05]  /*13a0*/  LDG.E.U16 R45, desc[UR10][R32.64] ;  /* 0x0000000a202d7981 */ /* 0x0000ea000c1e1500 */
[C---:B-----5:R-:W-:Y:S06]  /*13b0*/  HMMA.16816.F32 R80, R112.reuse, R52, RZ ;  /* 0x000000347050723c */ /* 0x060fec00000018ff */
[C---:B------:R-:W-:Y:S06]  /*13c0*/  HMMA.16816.F32 R96, R112.reuse, R48, RZ ;  /* 0x000000307060723c */ /* 0x040fec00000018ff */
[----:B------:R-:W-:Y:S01]  /*13d0*/  HMMA.16816.F32 R112, R112, R40, RZ ;  /* 0x000000287070723c */ /* 0x000fe200000018ff */
[----:B------:R-:W-:-:S05]  /*13e0*/  IMAD.WIDE R48, R3, 0x2, R8 ;  /* 0x0000000203307825 */ /* 0x000fca00078e0208 */
[----:B------:R-:W-:Y:S01]  /*13f0*/  HMMA.16816.F32 R100, R104, R46, R100 ;  /* 0x0000002e6864723c */ /* 0x000fe20000001864 */
[C---:B0-----:R-:W-:Y:S01]  /*1400*/  IMAD.WIDE R32, R3.reuse, 0x2, R20 ;  /* 0x0000000203207825 */ /* 0x041fe200078e0214 */
[----:B------:R0:W4:Y:S05]  /*1410*/  LDG.E.U16 R40, desc[UR10][R48.64] ;  /* 0x0000000a30287981 */ /* 0x00012a000c1e1500 */
[----:B------:R-:W-:-:S04]  /*1420*/  IMAD.WIDE R46, R3, 0x2, R10 ;  /* 0x00000002032e7825 */ /* 0x000fc800078e020a */
[C---:B------:R-:W-:Y:S02]  /*1430*/  IMAD.WIDE R36, R3.reuse, 0x2, R12 ;  /* 0x0000000203247825 */ /* 0x040fe400078e020c */
[----:B------:R-:W5:Y:S02]  /*1440*/  LDG.E.U16 R46, desc[UR10][R46.64] ;  /* 0x0000000a2e2e7981 */ /* 0x000f64000c1e1500 */
[C---:B0-----:R-:W-:Y:S01]  /*1450*/  IMAD.WIDE R48, R3.reuse, 0x2, R22 ;  /* 0x0000000203307825 */ /* 0x041fe200078e0216 */
[C---:B------:R-:W-:Y:S01]  /*1460*/  HMMA.16816.F32 R68, R104.reuse, R38, R68 ;  /* 0x000000266844723c */ /* 0x040fe20000001844 */
[----:B------:R0:W2:Y:S04]  /*1470*/  LDG.E.U16 R41, desc[UR10][R36.64] ;  /* 0x0000000a24297981 */ /* 0x0000a8000c1e1500 */
[----:B------:R-:W2:Y:S04]  /*1480*/  LDG.E.U16 R48, desc[UR10][R48.64] ;  /* 0x0000000a30307981 */ /* 0x000ea8000c1e1500 */
[----:B------:R1:W2:Y:S01]  /*1490*/  LDG.E.U16 R47, desc[UR10][R32.64] ;  /* 0x0000000a202f7981 */ /* 0x0002a2000c1e1500 */
[C---:B------:R-:W-:Y:S01]  /*14a0*/  IMAD.WIDE R38, R3.reuse, 0x2, R24 ;  /* 0x0000000203267825 */ /* 0x040fe200078e0218 */
[----:B------:R-:W-:Y:S03]  /*14b0*/  HMMA.16816.F32 R76, R104, R34, R76 ;  /* 0x00000022684c723c */ /* 0x000fe6000000184c */
[----:B0-----:R-:W-:-:S04]  /*14c0*/  IMAD.WIDE R36, R3, 0x2, R26 ;  /* 0x0000000203247825 */ /* 0x001fc800078e021a */
[C---:B-1----:R-:W-:Y:S01]  /*14d0*/  IMAD.WIDE R32, R3.reuse, 0x2, R116 ;  /* 0x0000000203207825 */ /* 0x042fe200078e0274 */
[C---:B------:R-:W-:Y:S01]  /*14e0*/  HMMA.16816.F32 R96, R104.reuse, R50, R96 ;  /* 0x000000326860723c */ /* 0x040fe20000001860 */
[----:B------:R-:W5:Y:S04]  /*14f0*/  LDG.E.U16 R51, desc[UR10][R38.64] ;  /* 0x0000000a26337981 */ /* 0x000f68000c1e1500 */
[----:B------:R0:W2:Y:S01]  /*1500*/  LDG.E.U16 R49, desc[UR10][R32.64] ;  /* 0x0000000a20317981 */ /* 0x0000a2000c1e1500 */
[C---:B------:R-:W-:Y:S01]  /*1510*/  IMAD.WIDE R34, R3.reuse, 0x2, R18 ;  /* 0x0000000203227825 */ /* 0x040fe200078e0212 */
[----:B------:R-:W-:Y:S02]  /*1520*/  HMMA.16816.F32 R112, R104, R42, R112 ;  /* 0x0000002a6870723c */ /* 0x000fe40000001870 */
[----:B------:R1:W2:Y:S01]  /*1530*/  LDG.E.U16 R50, desc[UR10][R36.64] ;  /* 0x0000000a24327981 */ /* 0x0002a2000c1e1500 */
[----:B------:R-:W-:-:S03]  /*1540*/  IMAD.WIDE R52, R3, 0x2, R118 ;  /* 0x0000000203347825 */ /* 0x000fc600078e0276 */
[----:B------:R-:W2:Y:S01]  /*1550*/  LDG.E.U16 R34, desc[UR10][R34.64] ;  /* 0x0000000a22227981 */ /* 0x000ea2000c1e1500 */
[C---:B0-----:R-:W-:Y:S01]  /*1560*/  IMAD.WIDE R32, R3.reuse, 0x2, R122 ;  /* 0x0000000203207825 */ /* 0x041fe200078e027a */
[----:B------:R-:W-:Y:S02]  /*1570*/  HMMA.16816.F32 R80, R104, R54, R80 ;  /* 0x000000366850723c */ /* 0x000fe40000001850 */
[----:B------:R-:W2:Y:S01]  /*1580*/  LDG.E.U16 R52, desc[UR10][R52.64] ;  /* 0x0000000a34347981 */ /* 0x000ea2000c1e1500 */
[----:B------:R-:W-:-:S03]  /*1590*/  IMAD.WIDE R38, R3, 0x2, R28 ;  /* 0x0000000203267825 */ /* 0x000fc600078e021c */
[----:B------:R0:W2:Y:S01]  /*15a0*/  LDG.E.U16 R42, desc[UR10][R32.64] ;  /* 0x0000000a202a7981 */ /* 0x0000a2000c1e1500 */
[----:B-1----:R-:W-:-:S03]  /*15b0*/  IMAD.WIDE R36, R3, 0x2, R120 ;  /* 0x0000000203247825 */ /* 0x002fc600078e0278 */
[----:B------:R-:W2:Y:S04]  /*15c0*/  LDG.E.U16 R43, desc[UR10][R38.64] ;  /* 0x0000000a262b7981 */ /* 0x000ea8000c1e1500 */
[----:B------:R-:W2:Y:S01]  /*15d0*/  LDG.E.U16 R53, desc[UR10][R36.64] ;  /* 0x0000000a24357981 */ /* 0x000ea2000c1e1500 */
[----:B0-----:R-:W-:-:S05]  /*15e0*/  IMAD.WIDE R32, R3, 0x2, R30 ;  /* 0x0000000203207825 */ /* 0x001fca00078e021e */
[----:B------:R0:W2:Y:S01]  /*15f0*/  LDG.E.U16 R54, desc[UR10][R32.64] ;  /* 0x0000000a20367981 */ /* 0x0000a2000c1e1500 */
[----:B------:R-:W-:Y:S01]  /*1600*/  HMMA.16816.F32 R108, R104, R62, R108 ;  /* 0x0000003e686c723c */ /* 0x000fe2000000186c */
[----:B------:R-:W-:-:S05]  /*1610*/  LOP3.LUT R55, R161, 0x6, RZ, 0xc0, !PT ;  /* 0x00000006a1377812 */ /* 0x000fca00078ec0ff */
[----:B------:R-:W-:Y:S01]  /*1620*/  HMMA.16816.F32 R84, R104, R58, R84 ;  /* 0x0000003a6854723c */ /* 0x000fe20000001854 */
[----:B------:R-:W-:Y:S02]  /*1630*/  VIADD R56, R55, UR4 ;  /* 0x0000000437387c36 */ /* 0x000fe40008000000 */
[----:B------:R-:W-:Y:S01]  /*1640*/  FMUL R80, R80, UR5 ;  /* 0x0000000550507c20 */ /* 0x000fe20008400000 */
[----:B0-----:R-:W-:Y:S01]  /*1650*/  LOP3.LUT R32, R2, 0x8, RZ, 0xfc, !PT ;  /* 0x0000000802207812 */ /* 0x001fe200078efcff */
[----:B------:R-:W-:Y:S01]  /*1660*/  FMUL R33, R81, UR5 ;  /* 0x0000000551217c20 */ /* 0x000fe20008400000 */
[----:B------:R-:W-:Y:S01]  /*1670*/  FMUL R36, R96, UR5 ;  /* 0x0000000560247c20 */ /* 0x000fe20008400000 */
[----:B------:R-:W-:Y:S01]  /*1680*/  IADD3 R35, R56, 0x11, RZ ;  /* 0x0000001138237810 */ /* 0x000fe20007ffe0ff */
[----:B------:R-:W-:Y:S01]  /*1690*/  FMUL R77, R77, UR5 ;  /* 0x000000054d4d7c20 */ /* 0x000fe20008400000 */
[----:B------:R-:W-:Y:S01]  /*16a0*/  FMUL R68, R68, UR5 ;  /* 0x0000000544447c20 */ /* 0x000fe20008400000 */
[----:B------:R-:W-:Y:S01]  /*16b0*/  FMUL R82, R82, UR5 ;  /* 0x0000000552527c20 */ /* 0x000fe20008400000 */
[-C--:B------:R-:W-:Y:S01]  /*16c0*/  ISETP.GE.AND P1, PT, R2, R35.reuse, PT ;  /* 0x000000230200720c */ /* 0x080fe20003f26270 */
[----:B------:R-:W-:Y:S01]  /*16d0*/  FMUL R103, R103, UR5 ;  /* 0x0000000567677c20 */ /* 0x000fe20008400000 */
[----:B------:R-:W-:Y:S01]  /*16e0*/  ISETP.GE.AND P4, PT, R32, R35, PT ;  /* 0x000000232000720c */ /* 0x000fe20003f86270 */
[----:B------:R-:W-:-:S02]  /*16f0*/  VIADD R35, R55, UR4 ;  /* 0x0000000437237c36 */ /* 0x000fc40008000000 */
[----:B------:R-:W-:Y:S01]  /*1700*/  FMUL R102, R102, UR5 ;  /* 0x0000000566667c20 */ /* 0x000fe20008400000 */
[----:B------:R-:W-:Y:S01]  /*1710*/  FMUL R78, R78, UR5 ;  /* 0x000000054e4e7c20 */ /* 0x000fe20008400000 */
[----:B------:R-:W-:Y:S01]  /*1720*/  FMUL R79, R79, UR5 ;  /* 0x000000054f4f7c20 */ /* 0x000fe20008400000 */
[----:B------:R-:W-:Y:S01]  /*1730*/  FMUL R70, R70, UR5 ;  /* 0x0000000546467c20 */ /* 0x000fe20008400000 */
[----:B------:R-:W-:Y:S01]  /*1740*/  FMUL R55, R109, UR5 ;  /* 0x000000056d377c20 */ /* 0x000fe20008400000 */
[----:B------:R-:W-:Y:S01]  /*1750*/  FMUL R61, R108, UR5 ;  /* 0x000000056c3d7c20 */ /* 0x000fe20008400000 */
[----:B------:R-:W-:Y:S01]  /*1760*/  IADD3 R37, R35, 0x8, RZ ;  /* 0x0000000823257810 */ /* 0x000fe20007ffe0ff */
[----:B------:R-:W-:Y:S01]  /*1770*/  FMUL R71, R71, UR5 ;  /* 0x0000000547477c20 */ /* 0x000fe20008400000 */
[CC--:B------:R-:W-:Y:S01]  /*1780*/  ISETP.GE.AND P2, PT, R2.reuse, R35.reuse, PT ;  /* 0x000000230200720c */ /* 0x0c0fe20003f46270 */
[----:B------:R-:W-:Y:S01]  /*1790*/  BAR.SYNC.DEFER_BLOCKING 0x0 ;  /* 0x0000000000007b1d */ /* 0x000fe20000010000 */
[----:B------:R-:W-:Y:S01]  /*17a0*/  ISETP.GT.AND P6, PT, R2, R35, PT ;  /* 0x000000230200720c */ /* 0x000fe20003fc4270 */
[----:B------:R-:W-:-:S02]  /*17b0*/  VIADD R57, R35, 0x9 ;  /* 0x0000000923397836 */ /* 0x000fc40000000000 */
[----:B------:R-:W-:Y:S01]  /*17c0*/  FMUL R62, R84, UR5 ;  /* 0x00000005543e7c20 */ /* 0x000fe20008400000 */
[C---:B------:R-:W-:Y:S02]  /*17d0*/  ISETP.GE.AND P0, PT, R2.reuse, R37, PT ;  /* 0x000000250200720c */ /* 0x040fe40003f06270 */
[----:B------:R-:W-:Y:S02]  /*17e0*/  FSEL R55, R55, -INF , P6 ;  /* 0xff80000037377808 */ /* 0x000fe40003000000 */
[----:B------:R-:W-:Y:S01]  /*17f0*/  FSEL R61, R61, -INF , P2 ;  /* 0xff8000003d3d7808 */ /* 0x000fe20001000000 */
[----:B------:R-:W-:Y:S01]  /*1800*/  FMUL R85, R85, UR5 ;  /* 0x0000000555557c20 */ /* 0x000fe20008400000 */
[----:B------:R-:W-:Y:S02]  /*1810*/  ISETP.GE.AND P6, PT, R2, R57, PT ;  /* 0x000000390200720c */ /* 0x000fe40003fc6270 */
[----:B------:R-:W-:Y:S02]  /*1820*/  FSEL R62, R62, -INF , P0 ;  /* 0xff8000003e3e7808 */ /* 0x000fe40000000000 */
[----:B------:R-:W-:-:S02]  /*1830*/  IADD3 R109, R35, 0x10, RZ ;  /* 0x00000010236d7810 */ /* 0x000fc40007ffe0ff */
[----:B------:R-:W-:Y:S02]  /*1840*/  FMNMX R37, R61, R55, !PT ;  /* 0x000000373d257209 */ /* 0x000fe40007800000 */
[----:B------:R-:W-:Y:S02]  /*1850*/  FSEL R105, R85, -INF , P6 ;  /* 0xff80000055697808 */ /* 0x000fe40003000000 */
[----:B------:R-:W-:Y:S02]  /*1860*/  ISETP.GE.AND P6, PT, R2, R109, PT ;  /* 0x0000006d0200720c */ /* 0x000fe40003fc6270 */
[----:B------:R-:W-:Y:S01]  /*1870*/  FMNMX R38, R62, R37, !PT ;  /* 0x000000253e267209 */ /* 0x000fe20007800000 */
[----:B------:R-:W-:Y:S01]  /*1880*/  VIADD R39, R56, 0x18 ;  /* 0x0000001838277836 */ /* 0x000fe20000000000 */
[----:B------:R-:W-:Y:S02]  /*1890*/  FSEL R81, R80, -INF , P6 ;  /* 0xff80000050517808 */ /* 0x000fe40003000000 */
[----:B------:R-:W-:Y:S01]  /*18a0*/  FMNMX R38, R105, R38, !PT ;  /* 0x0000002669267209 */ /* 0x000fe20007800000 */
[----:B------:R-:W-:Y:S01]  /*18b0*/  VIADD R56, R56, 0x19 ;  /* 0x0000001938387836 */ /* 0x000fe20000000000 */
[----:B------:R-:W-:-:S02]  /*18c0*/  ISETP.GE.AND P3, PT, R2, R39, PT ;  /* 0x000000270200720c */ /* 0x000fc40003f66270 */
[----:B------:R-:W-:Y:S02]  /*18d0*/  FSEL R33, R33, -INF , P1 ;  /* 0xff80000021217808 */ /* 0x000fe40000800000 */
[----:B------:R-:W-:Y:S01]  /*18e0*/  FMNMX R38, R81, R38, !PT ;  /* 0x0000002651267209 */ /* 0x000fe20007800000 */
[----:B------:R-:W-:Y:S01]  /*18f0*/  FMUL R37, R97, UR5 ;  /* 0x0000000561257c20 */ /* 0x000fe20008400000 */
[CC--:B------:R-:W-:Y:S02]  /*1900*/  ISETP.GE.AND P1, PT, R32.reuse, R35.reuse, PT ;  /* 0x000000232000720c */ /* 0x0c0fe40003f26270 */
[----:B------:R-:W-:Y:S02]  /*1910*/  ISETP.GT.AND P0, PT, R32, R35, PT ;  /* 0x000000232000720c */ /* 0x000fe40003f04270 */
[C---:B------:R-:W-:Y:S02]  /*1920*/  LOP3.LUT R163, R35.reuse, 0x21, RZ, 0xfc, !PT ;  /* 0x0000002123a37812 */ /* 0x040fe400078efcff */
[----:B------:R-:W-:-:S02]  /*1930*/  LOP3.LUT R59, R35, 0x28, RZ, 0xfc, !PT ;  /* 0x00000028233b7812 */ /* 0x000fc400078efcff */
[C---:B------:R-:W-:Y:S02]  /*1940*/  LOP3.LUT R108, R35.reuse, 0x29, RZ, 0xfc, !PT ;  /* 0x00000029236c7812 */ /* 0x040fe400078efcff */
[C---:B------:R-:W-:Y:S02]  /*1950*/  LOP3.LUT R60, R35.reuse, 0x30, RZ, 0xfc, !PT ;  /* 0x00000030233c7812 */ /* 0x040fe400078efcff */
[C---:B------:R-:W-:Y:S02]  /*1960*/  LOP3.LUT R107, R35.reuse, 0x31, RZ, 0xfc, !PT ;  /* 0x00000031236b7812 */ /* 0x040fe400078efcff */
[C---:B------:R-:W-:Y:S02]  /*1970*/  LOP3.LUT R106, R35.reuse, 0x38, RZ, 0xfc, !PT ;  /* 0x00000038236a7812 */ /* 0x040fe400078efcff */
[C---:B------:R-:W-:Y:S02]  /*1980*/  LOP3.LUT R85, R35.reuse, 0x20, RZ, 0xfc, !PT ;  /* 0x0000002023557812 */ /* 0x040fe400078efcff */
[----:B------:R-:W-:-:S02]  /*1990*/  LOP3.LUT R104, R35, 0x39, RZ, 0xfc, !PT ;  /* 0x0000003923687812 */ /* 0x000fc400078efcff */
[----:B------:R-:W-:Y:S02]  /*19a0*/  ISETP.GE.AND P6, PT, R2, R56, PT ;  /* 0x000000380200720c */ /* 0x000fe40003fc6270 */
[----:B------:R-:W-:Y:S02]  /*19b0*/  FSEL R36, R36, -INF , P3 ;  /* 0xff80000024247808 */ /* 0x000fe40001800000 */
[----:B------:R-:W-:Y:S01]  /*19c0*/  FMNMX R35, R33, R38, !PT ;  /* 0x0000002621237209 */ /* 0x000fe20007800000 */
[----:B------:R-:W-:Y:S01]  /*19d0*/  FMUL R38, R100, UR5 ;  /* 0x0000000564267c20 */ /* 0x000fe20008400000 */
[----:B------:R-:W-:Y:S02]  /*19e0*/  ISETP.GE.AND P3, PT, R2, R85, PT ;  /* 0x000000550200720c */ /* 0x000fe40003f66270 */
[----:B------:R-:W-:Y:S02]  /*19f0*/  FSEL R37, R37, -INF , P6 ;  /* 0xff80000025257808 */ /* 0x000fe40003000000 */
[----:B------:R-:W-:-:S02]  /*1a00*/  FMNMX R58, R36, R35, !PT ;  /* 0x00000023243a7209 */ /* 0x000fc40007800000 */
[----:B------:R-:W-:Y:S01]  /*1a10*/  ISETP.GE.AND P5, PT, R32, R39, PT ;  /* 0x000000272000720c */ /* 0x000fe20003fa6270 */
[----:B------:R-:W-:Y:S01]  /*1a20*/  FMUL R39, R101, UR5 ;  /* 0x0000000565277c20 */ /* 0x000fe20008400000 */
[----:B------:R-:W-:Y:S02]  /*1a30*/  ISETP.GE.AND P6, PT, R2, R163, PT ;  /* 0x000000a30200720c */ /* 0x000fe40003fc6270 */
[----:B------:R-:W-:Y:S02]  /*1a40*/  FSEL R38, R38, -INF , P3 ;  /* 0xff80000026267808 */ /* 0x000fe40001800000 */
[----:B------:R-:W-:Y:S01]  /*1a50*/  FMNMX R35, R37, R58, !PT ;  /* 0x0000003a25237209 */ /* 0x000fe20007800000 */
[----:B------:R-:W-:Y:S01]  /*1a60*/  FMUL R63, R76, UR5 ;  /* 0x000000054c3f7c20 */ /* 0x000fe20008400000 */
[----:B------:R-:W-:Y:S02]  /*1a70*/  FSEL R39, R39, -INF , P6 ;  /* 0xff80000027277808 */ /* 0x000fe40003000000 */
[----:B------:R-:W-:-:S02]  /*1a80*/  ISETP.GE.AND P6, PT, R2, R59, PT ;  /* 0x0000003b0200720c */ /* 0x000fc40003fc6270 */
[----:B------:R-:W-:Y:S02]  /*1a90*/  FMNMX R58, R38, R35, !PT ;  /* 0x00000023263a7209 */ /* 0x000fe40007800000 */
[C---:B------:R-:W-:Y:S02]  /*1aa0*/  ISETP.GE.AND P3, PT, R2.reuse, R108, PT ;  /* 0x0000006c0200720c */ /* 0x040fe40003f66270 */
[----:B------:R-:W-:Y:S02]  /*1ab0*/  FSEL R63, R63, -INF , P6 ;  /* 0xff8000003f3f7808 */ /* 0x000fe40003000000 */
[----:B------:R-:W-:Y:S02]  /*1ac0*/  FMNMX R58, R39, R58, !PT ;  /* 0x0000003a273a7209 */ /* 0x000fe40007800000 */
[----:B------:R-:W-:Y:S02]  /*1ad0*/  ISETP.GE.AND P6, PT, R2, R60, PT ;  /* 0x0000003c0200720c */ /* 0x000fe40003fc6270 */
[----:B------:R-:W-:-:S02]  /*1ae0*/  FSEL R80, R77, -INF , P3 ;  /* 0xff8000004d507808 */ /* 0x000fc40001800000 */
[----:B------:R-:W-:Y:S01]  /*1af0*/  FMNMX R35, R63, R58, !PT ;  /* 0x0000003a3f237209 */ /* 0x000fe20007800000 */
[----:B------:R-:W-:Y:S01]  /*1b00*/  FMUL R84, R69, UR5 ;  /* 0x0000000545547c20 */ /* 0x000fe20008400000 */
[----:B------:R-:W-:Y:S02]  /*1b10*/  ISETP.GE.AND P3, PT, R2, R107, PT ;  /* 0x0000006b0200720c */ /* 0x000fe40003f66270 */
[----:B------:R-:W-:Y:S02]  /*1b20*/  FSEL R69, R68, -INF , P6 ;  /* 0xff80000044457808 */ /* 0x000fe40003000000 */
[----:B------:R-:W-:Y:S01]  /*1b30*/  FMNMX R58, R80, R35, !PT ;  /* 0x00000023503a7209 */ /* 0x000fe20007800000 */
[----:B------:R-:W-:Y:S01]  /*1b40*/  FMUL R96, R112, UR5 ;  /* 0x0000000570607c20 */ /* 0x000fe20008400000 */
[----:B------:R-:W-:Y:S02]  /*1b50*/  ISETP.GE.AND P6, PT, R2, R106, PT ;  /* 0x0000006a0200720c */ /* 0x000fe40003fc6270 */
[----:B------:R-:W-:-:S02]  /*1b60*/  FSEL R84, R84, -INF , P3 ;  /* 0xff80000054547808 */ /* 0x000fc40001800000 */
[----:B------:R-:W-:Y:S01]  /*1b70*/  FMNMX R77, R69, R58, !PT ;  /* 0x0000003a454d7209 */ /* 0x000fe20007800000 */
[----:B------:R-:W-:Y:S01]  /*1b80*/  FMUL R35, R113, UR5 ;  /* 0x0000000571237c20 */ /* 0x000fe20008400000 */
[----:B------:R-:W-:Y:S02]  /*1b90*/  ISETP.GE.AND P3, PT, R2, R104, PT ;  /* 0x000000680200720c */ /* 0x000fe40003f66270 */
[----:B------:R-:W-:Y:S02]  /*1ba0*/  FSEL R96, R96, -INF , P6 ;  /* 0xff80000060607808 */ /* 0x000fe40003000000 */
[----:B------:R-:W-:Y:S02]  /*1bb0*/  FMNMX R77, R84, R77, !PT ;  /* 0x0000004d544d7209 */ /* 0x000fe40007800000 */
[----:B------:R-:W-:Y:S02]  /*1bc0*/  FSEL R35, R35, -INF , P3 ;  /* 0xff80000023237808 */ /* 0x000fe40001800000 */
[----:B------:R-:W-:-:S04]  /*1bd0*/  FMNMX R68, R96, R77, !PT ;  /* 0x0000004d60447209 */ /* 0x000fc80007800000 */
[----:B------:R-:W-:-:S05]  /*1be0*/  FMNMX R68, R35, R68, !PT ;  /* 0x0000004423447209 */ /* 0x000fca0007800000 */
[----:B------:R-:W0:Y:S01]  /*1bf0*/  SHFL.BFLY PT, R77, R68, 0x2, 0x1f ;  /* 0x0c401f00444d7f89 */ /* 0x000e2200000e0000 */
[----:B------:R-:W-:Y:S01]  /*1c00*/  FMUL R86, R86, UR5 ;  /* 0x0000000556567c20 */ /* 0x000fe20008400000 */
[----:B------:R-:W-:Y:S01]  /*1c10*/  FMUL R58, R83, UR5 ;  /* 0x00000005533a7c20 */ /* 0x000fe20008400000 */
[----:B------:R-:W-:Y:S01]  /*1c20*/  ISETP.GE.AND P6, PT, R32, R56, PT ;  /* 0x000000382000720c */ /* 0x000fe20003fc6270 */
[----:B------:R-:W-:Y:S01]  /*1c30*/  FMUL R56, R98, UR5 ;  /* 0x0000000562387c20 */ /* 0x000fe20008400000 */
[----:B------:R-:W-:Y:S02]  /*1c40*/  ISETP.GE.AND P3, PT, R32, R57, PT ;  /* 0x000000392000720c */ /* 0x000fe40003f66270 */
[----:B------:R-:W-:Y:S01]  /*1c50*/  FSEL R97, R86, -INF , P2 ;  /* 0xff80000056617808 */ /* 0x000fe20001000000 */
[----:B------:R-:W-:Y:S01]  /*1c60*/  FMUL R57, R99, UR5 ;  /* 0x0000000563397c20 */ /* 0x000fe20008400000 */
[----:B------:R-:W-:Y:S01]  /*1c70*/  ISETP.GE.AND P2, PT, R32, R106, PT ;  /* 0x0000006a2000720c */ /* 0x000fe20003f46270 */
[----:B------:R-:W-:Y:S01]  /*1c80*/  FMUL R106, R110, UR5 ;  /* 0x000000056e6a7c20 */ /* 0x000fe20008400000 */
[----:B------:R-:W-:-:S02]  /*1c90*/  FSEL R58, R58, -INF , P4 ;  /* 0xff8000003a3a7808 */ /* 0x000fc40002000000 */
[----:B0-----:R-:W-:-:S05]  /*1ca0*/  FMNMX R77, R68, R77, !PT ;  /* 0x0000004d444d7209 */ /* 0x001fca0007800000 */
[----:B------:R-:W0:Y:S01]  /*1cb0*/  SHFL.BFLY PT, R76, R77, 0x1, 0x1f ;  /* 0x0c201f004d4c7f89 */ /* 0x000e2200000e0000 */
[----:B------:R-:W-:Y:S01]  /*1cc0*/  FMUL R101, R111, UR5 ;  /* 0x000000056f657c20 */ /* 0x000fe20008400000 */
[----:B------:R-:W-:Y:S01]  /*1cd0*/  ISETP.GE.AND P4, PT, R32, R109, PT ;  /* 0x0000006d2000720c */ /* 0x000fe20003f86270 */
[----:B------:R-:W-:Y:S01]  /*1ce0*/  FMUL R87, R87, UR5 ;  /* 0x0000000557577c20 */ /* 0x000fe20008400000 */
[----:B------:R-:W-:Y:S02]  /*1cf0*/  FSEL R56, R56, -INF , P5 ;  /* 0xff80000038387808 */ /* 0x000fe40002800000 */
[----:B------:R-:W-:Y:S02]  /*1d00*/  ISETP.GE.AND P5, PT, R32, R163, PT ;  /* 0x000000a32000720c */ /* 0x000fe40003fa6270 */
[----:B------:R-:W-:Y:S02]  /*1d10*/  FSEL R57, R57, -INF , P6 ;  /* 0xff80000039397808 */ /* 0x000fe40003000000 */
[----:B------:R-:W-:-:S02]  /*1d20*/  FSEL R68, R82, -INF , P4 ;  /* 0xff80000052447808 */ /* 0x000fc40002000000 */
[----:B------:R-:W-:Y:S02]  /*1d30*/  FSEL R106, R106, -INF , P1 ;  /* 0xff8000006a6a7808 */ /* 0x000fe40000800000 */
[----:B------:R-:W-:Y:S02]  /*1d40*/  FSEL R101, R101, -INF , P0 ;  /* 0xff80000065657808 */ /* 0x000fe40000000000 */
[C---:B------:R-:W-:Y:S02]  /*1d50*/  ISETP.GE.AND P6, PT, R32.reuse, R59, PT ;  /* 0x0000003b2000720c */ /* 0x040fe40003fc6270 */
[----:B------:R-:W-:Y:S02]  /*1d60*/  ISETP.GE.AND P4, PT, R32, R60, PT ;  /* 0x0000003c2000720c */ /* 0x000fe40003f86270 */
[----:B------:R-:W-:Y:S02]  /*1d70*/  FSEL R59, R87, -INF , P3 ;  /* 0xff800000573b7808 */ /* 0x000fe40001800000 */
[----:B------:R-:W-:-:S02]  /*1d80*/  FSEL R60, R103, -INF , P5 ;  /* 0xff800000673c7808 */ /* 0x000fc40002800000 */
[C---:B------:R-:W-:Y:S02]  /*1d90*/  ISETP.GE.AND P3, PT, R32.reuse, R108, PT ;  /* 0x0000006c2000720c */ /* 0x040fe40003f66270 */
[C---:B------:R-:W-:Y:S02]  /*1da0*/  ISETP.GE.AND P5, PT, R32.reuse, R107, PT ;  /* 0x0000006b2000720c */ /* 0x040fe40003fa6270 */
[C---:B------:R-:W-:Y:S02]  /*1db0*/  ISETP.GE.AND P1, PT, R32.reuse, R104, PT ;  /* 0x000000682000720c */ /* 0x040fe40003f26270 */
[----:B------:R-:W-:Y:S02]  /*1dc0*/  ISETP.GE.AND P0, PT, R32, R85, PT ;  /* 0x000000552000720c */ /* 0x000fe40003f06270 */
[----:B------:R-:W-:-:S04]  /*1dd0*/  FMNMX R32, R106, R101, !PT ;  /* 0x000000656a207209 */ /* 0x000fc80007800000 */
[----:B------:R-:W-:Y:S02]  /*1de0*/  FMNMX R32, R97, R32, !PT ;  /* 0x0000002061207209 */ /* 0x000fe40007800000 */
[----:B0-----:R-:W-:Y:S02]  /*1df0*/  FMNMX R76, R77, R76, !PT ;  /* 0x0000004c4d4c7209 */ /* 0x001fe40007800000 */
[----:B------:R-:W-:Y:S02]  /*1e00*/  FMNMX R77, R59, R32, !PT ;  /* 0x000000203b4d7209 */ /* 0x000fe40007800000 */
[----:B------:R-:W-:Y:S02]  /*1e10*/  FMNMX R32, R76, R127, !PT ;  /* 0x0000007f4c207209 */ /* 0x000fe40007800000 */
[----:B------:R-:W-:-:S04]  /*1e20*/  FMNMX R77, R68, R77, !PT ;  /* 0x0000004d444d7209 */ /* 0x000fc80007800000 */
[----:B------:R-:W-:Y:S01]  /*1e30*/  FMNMX R77, R58, R77, !PT ;  /* 0x0000004d3a4d7209 */ /* 0x000fe20007800000 */
[----:B------:R-:W-:-:S03]  /*1e40*/  FADD R61, R61, -R32 ;  /* 0x800000203d3d7221 */ /* 0x000fc60000000000 */
[----:B------:R-:W-:Y:S01]  /*1e50*/  FMNMX R76, R56, R77, !PT ;  /* 0x0000004d384c7209 */ /* 0x000fe20007800000 */
[----:B------:R-:W-:Y:S01]  /*1e60*/  FMUL R83, R61, 1.4426950216293334961 ;  /* 0x3fb8aa3b3d537820 */ /* 0x000fe20000400000 */
[----:B------:R-:W-:Y:S01]  /*1e70*/  FADD R77, R55, -R32 ;  /* 0x80000020374d7221 */ /* 0x000fe20000000000 */
[----:B------:R-:W-:Y:S02]  /*1e80*/  FSEL R61, R102, -INF , P0 ;  /* 0xff800000663d7808 */ /* 0x000fe40000000000 */
[----:B------:R-:W-:Y:S01]  /*1e90*/  FMNMX R76, R57, R76, !PT ;  /* 0x0000004c394c7209 */ /* 0x000fe20007800000 */
[----:B------:R-:W-:-:S03]  /*1ea0*/  FMUL R87, R77, 1.4426950216293334961 ;  /* 0x3fb8aa3b4d577820 */ /* 0x000fc60000400000 */
[----:B------:R-:W-:Y:S02]  /*1eb0*/  FMNMX R77, R61, R76, !PT ;  /* 0x0000004c3d4d7209 */ /* 0x000fe40007800000 */
[----:B------:R-:W-:Y:S02]  /*1ec0*/  FSEL R85, R78, -INF , P6 ;  /* 0xff8000004e557808 */ /* 0x000fe40003000000 */
[----:B------:R-:W-:Y:S02]  /*1ed0*/  FMNMX R78, R60, R77, !PT ;  /* 0x0000004d3c4e7209 */ /* 0x000fe40007800000 */
[----:B------:R-:W-:Y:S02]  /*1ee0*/  FSEL R104, R79, -INF , P3 ;  /* 0xff8000004f687808 */ /* 0x000fe40001800000 */
[----:B------:R-:W-:Y:S02]  /*1ef0*/  FMNMX R77, R85, R78, !PT ;  /* 0x0000004e554d7209 */ /* 0x000fe40007800000 */
[----:B------:R-:W-:Y:S01]  /*1f00*/  FSEL R100, R70, -INF , P4 ;  /* 0xff80000046647808 */ /* 0x000fe20002000000 */
[--C-:B------:R-:W-:Y:S01]  /*1f10*/  FADD R70, R105, -R32.reuse ;  /* 0x8000002069467221 */ /* 0x100fe20000000000 */
[----:B------:R-:W-:Y:S01]  /*1f20*/  FMNMX R77, R104, R77, !PT ;  /* 0x0000004d684d7209 */ /* 0x000fe20007800000 */
[----:B------:R-:W-:Y:S01]  /*1f30*/  FADD R82, R62, -R32 ;  /* 0x800000203e527221 */ /* 0x000fe20000000000 */
[----:B------:R-:W-:Y:S01]  /*1f40*/  FMUL R76, R114, UR5 ;  /* 0x00000005724c7c20 */ /* 0x000fe20008400000 */
[----:B------:R0:W-:Y:S01]  /*1f50*/  MUFU.EX2 R62, R87 ;  /* 0x00000057003e7308 */ /* 0x0001e20000000800 */
[----:B------:R-:W-:Y:S01]  /*1f60*/  FMUL R103, R70, 1.4426950216293334961 ;  /* 0x3fb8aa3b46677820 */ /* 0x000fe20000400000 */
[----:B------:R-:W-:Y:S01]  /*1f70*/  FMNMX R70, R100, R77, !PT ;  /* 0x0000004d64467209 */ /* 0x000fe20007800000 */
[----:B------:R-:W-:Y:S01]  /*1f80*/  FMUL R86, R115, UR5 ;  /* 0x0000000573567c20 */ /* 0x000fe20008400000 */
[----:B------:R-:W-:-:S02]  /*1f90*/  FSEL R76, R76, -INF , P2 ;  /* 0xff8000004c4c7808 */ /* 0x000fc40001000000 */
[----:B0-----:R-:W-:-:S04]  /*1fa0*/  FSEL R87, R71, -INF , P5 ;  /* 0xff80000047577808 */ /* 0x001fc80002800000 */
[----:B------:R-:W-:Y:S02]  /*1fb0*/  FMNMX R71, R87, R70, !PT ;  /* 0x0000004657477209 */ /* 0x000fe40007800000 */
[----:B------:R-:W-:Y:S02]  /*1fc0*/  FSEL R86, R86, -INF , P1 ;  /* 0xff80000056567808 */ /* 0x000fe40000800000 */
[----:B------:R-:W-:Y:S01]  /*1fd0*/  FMNMX R71, R76, R71, !PT ;  /* 0x000000474c477209 */ /* 0x000fe20007800000 */
[----:B------:R-:W-:-:S03]  /*1fe0*/  FADD R33, R33, -R32 ;  /* 0x8000002021217221 */ /* 0x000fc60000000000 */
[----:B------:R-:W-:Y:S01]  /*1ff0*/  FMNMX R71, R86, R71, !PT ;  /* 0x0000004756477209 */ /* 0x000fe20007800000 */
[----:B------:R-:W-:Y:S01]  /*2000*/  FMUL R99, R33, 1.4426950216293334961 ;  /* 0x3fb8aa3b21637820 */ /* 0x000fe20000400000 */
[----:B------:R-:W-:-:S03]  /*2010*/  FADD R33, R36, -R32 ;  /* 0x8000002024217221 */ /* 0x000fc60000000000 */
[----:B------:R-:W0:Y:S01]  /*2020*/  SHFL.BFLY PT, R36, R71, 0x2, 0x1f ;  /* 0x0c401f0047247f89 */ /* 0x000e2200000e0000 */
[----:B------:R-:W-:-:S03]  /*2030*/  FMUL R79, R33, 1.4426950216293334961 ;  /* 0x3fb8aa3b214f7820 */ /* 0x000fc60000400000 */
[----:B----4-:R-:W-:Y:S04]  /*2040*/  STS.U16 [R0+UR6], R40 ;  /* 0x0000002800007988 */ /* 0x010fe80008000406 */
[----:B---3--:R-:W-:Y:S01]  /*2050*/  STS.U16 [R0+UR6+0x400], R45 ;  /* 0x0004002d00007988 */ /* 0x008fe20008000406 */
[----:B0-----:R-:W-:-:S05]  /*2060*/  FMNMX R33, R71, R36, !PT ;  /* 0x0000002447217209 */ /* 0x001fca0007800000 */
[----:B------:R-:W0:Y:S04]  /*2070*/  SHFL.BFLY PT, R70, R33, 0x1, 0x1f ;  /* 0x0c201f0021467f89 */ /* 0x000e2800000e0000 */
[----:B-----5:R-:W-:Y:S04]  /*2080*/  STS.U16 [R0+UR6+0x800], R51 ;  /* 0x0008003300007988 */ /* 0x020fe80008000406 */
[----:B--2---:R-:W-:Y:S04]  /*2090*/  STS.U16 [R0+UR6+0xc00], R49 ;  /* 0x000c003100007988 */ /* 0x004fe80008000406 */
[----:B------:R-:W-:Y:S04]  /*20a0*/  STS.U16 [R160+UR6+0x100], R46 ;  /* 0x0001002ea0007988 */ /* 0x000fe80008000406 */
[----:B------:R1:W-:Y:S04]  /*20b0*/  STS.U16 [R160+UR6+0x500], R34 ;  /* 0x00050022a0007988 */ /* 0x0003e80008000406 */
[----:B------:R-:W-:Y:S04]  /*20c0*/  STS.U16 [R160+UR6+0x900], R50 ;  /* 0x00090032a0007988 */ /* 0x000fe80008000406 */
[----:B------:R2:W-:Y:S04]  /*20d0*/  STS.U16 [R160+UR6+0xd00], R52 ;  /* 0x000d0034a0007988 */ /* 0x0005e80008000406 */
[----:B------:R-:W-:Y:S04]  /*20e0*/  STS.U16 [R164+UR6+0x200], R41 ;  /* 0x00020029a4007988 */ /* 0x000fe80008000406 */
[----:B------:R-:W-:Y:S04]  /*20f0*/  STS.U16 [R164+UR6+0x600], R47 ;  /* 0x0006002fa4007988 */ /* 0x000fe80008000406 */
[----:B------:R-:W-:Y:S04]  /*2100*/  STS.U16 [R164+UR6+0xa00], R43 ;  /* 0x000a002ba4007988 */ /* 0x000fe80008000406 */
[----:B------:R-:W-:Y:S04]  /*2110*/  STS.U16 [R164+UR6+0xe00], R53 ;  /* 0x000e0035a4007988 */ /* 0x000fe80008000406 */
[----:B------:R-:W-:Y:S04]  /*2120*/  STS.U16 [R162+UR6+0x300], R44 ;  /* 0x0003002ca2007988 */ /* 0x000fe80008000406 */
[----:B------:R-:W-:Y:S04]  /*2130*/  STS.U16 [R162+UR6+0x700], R48 ;  /* 0x00070030a2007988 */ /* 0x000fe80008000406 */
[----:B------:R-:W-:Y:S04]  /*2140*/  STS.U16 [R162+UR6+0xb00], R54 ;  /* 0x000b0036a2007988 */ /* 0x000fe80008000406 */
[----:B------:R-:W-:Y:S01]  /*2150*/  STS.U16 [R162+UR6+0xf00], R42 ;  /* 0x000f002aa2007988 */ /* 0x000fe20008000406 */
[--C-:B------:R-:W-:Y:S01]  /*2160*/  FADD R37, R37, -R32.reuse ;  /* 0x8000002025257221 */ /* 0x100fe20000000000 */
[----:B0-----:R-:W-:Y:S01]  /*2170*/  FMNMX R33, R33, R70, !PT ;  /* 0x0000004621217209 */ /* 0x001fe20007800000 */
[----:B------:R-:W-:-:S02]  /*2180*/  FADD R35, R35, -R32 ;  /* 0x8000002023237221 */ /* 0x000fc40000000000 */
[----:B------:R-:W-:Y:S01]  /*2190*/  FMUL R37, R37, 1.4426950216293334961 ;  /* 0x3fb8aa3b25257820 */ /* 0x000fe20000400000 */
[----:B------:R-:W-:Y:S01]  /*21a0*/  FMNMX R33, R33, R126, !PT ;  /* 0x0000007e21217209 */ /* 0x000fe20007800000 */
[----:B------:R-:W-:Y:S01]  /*21b0*/  FADD R63, R63, -R32 ;  /* 0x800000203f3f7221 */ /* 0x000fe20000000000 */
[----:B------:R-:W-:Y:S01]  /*21c0*/  IMAD R78, R165, 0x90, RZ ;  /* 0x00000090a54e7824 */ /* 0x000fe200078e02ff */
[----:B------:R0:W-:Y:S02]  /*21d0*/  MUFU.EX2 R77, R37 ;  /* 0x00000025004d7308 */ /* 0x0001e40000000800 */
[----:B------:R-:W-:Y:S01]  /*21e0*/  FMUL R63, R63, 1.4426950216293334961 ;  /* 0x3fb8aa3b3f3f7820 */ /* 0x000fe20000400000 */
[----:B-1----:R-:W-:Y:S01]  /*21f0*/  FADD R34, -R33, R126 ;  /* 0x0000007e21227221 */ /* 0x002fe20000000100 */
[----:B------:R-:W-:Y:S01]  /*2200*/  FADD R106, R106, -R33 ;  /* 0x800000216a6a7221 */ /* 0x000fe20000000000 */
[----:B------:R-:W-:Y:S01]  /*2210*/  LOP3.LUT R78, R78, 0x30, R161, 0x78, !PT ;  /* 0x000000304e4e7812 */ /* 0x000fe200078e78a1 */
[----:B------:R-:W-:Y:S01]  /*2220*/  BAR.SYNC.DEFER_BLOCKING 0x0 ;  /* 0x0000000000007b1d */ /* 0x000fe20000010000 */
[----:B0-----:R-:W-:Y:S01]  /*2230*/  FMUL R37, R35, 1.4426950216293334961 ;  /* 0x3fb8aa3b23257820 */ /* 0x001fe20000400000 */
[----:B------:R-:W-:Y:S01]  /*2240*/  FADD R35, -R32, R127 ;  /* 0x0000007f20237221 */ /* 0x000fe20000000100 */
[----:B------:R-:W-:Y:S01]  /*2250*/  FADD R36, R80, -R32 ;  /* 0x8000002050247221 */ /* 0x000fe20000000000 */
[----:B------:R-:W-:-:S02]  /*2260*/  FADD R101, R101, -R33 ;  /* 0x8000002165657221 */ /* 0x000fc40000000000 */
[----:B------:R0:W-:Y:S01]  /*2270*/  MUFU.EX2 R80, R63 ;  /* 0x0000003f00507308 */ /* 0x0001e20000000800 */
[----:B------:R-:W-:Y:S01]  /*2280*/  FMUL R35, R35, 1.4426950216293334961 ;  /* 0x3fb8aa3b23237820 */ /* 0x000fe20000400000 */
[----:B------:R-:W-:Y:S01]  /*2290*/  FMUL R34, R34, 1.4426950216293334961 ;  /* 0x3fb8aa3b22227820 */ /* 0x000fe20000400000 */
[----:B------:R-:W-:Y:S01]  /*22a0*/  FMUL R101, R101, 1.4426950216293334961 ;  /* 0x3fb8aa3b65657820 */ /* 0x000fe20000400000 */
[----:B0-----:R-:W-:-:S04]  /*22b0*/  FMUL R63, R106, 1.4426950216293334961 ;  /* 0x3fb8aa3b6a3f7820 */ /* 0x001fc80000400000 */
[----:B------:R-:W-:Y:S01]  /*22c0*/  MUFU.EX2 R35, R35 ;  /* 0x0000002300237308 */ /* 0x000fe20000000800 */
[----:B------:R-:W0:Y:S07]  /*22d0*/  LDSM.16.M88.4 R48, [R78+UR6] ;  /* 0x000000064e30783b */ /* 0x000e2e0008000200 */
[----:B------:R-:W1:Y:S01]  /*22e0*/  MUFU.EX2 R34, R34 ;  /* 0x0000002200227308 */ /* 0x000e620000000800 */
[--C-:B------:R-:W-:Y:S01]  /*22f0*/  FADD R97, R97, -R33.reuse ;  /* 0x8000002161617221 */ /* 0x100fe20000000000 */
[----:B------:R-:W-:Y:S01]  /*2300*/  FADD R59, R59, -R33 ;  /* 0x800000213b3b7221 */ /* 0x000fe20000000000 */
[--C-:B------:R-:W-:Y:S01]  /*2310*/  FADD R81, R81, -R32.reuse ;  /* 0x8000002051517221 */ /* 0x100fe20000000000 */
[----:B------:R-:W3:Y:S04]  /*2320*/  LDSM.16.M88.4 R40, [R78+UR6+0x800] ;  /* 0x000800064e28783b */ /* 0x000ee80008000200 */
[----:B------:R-:W4:Y:S01]  /*2330*/  MUFU.EX2 R55, R83 ;  /* 0x0000005300377308 */ /* 0x000f220000000800 */
[----:B------:R-:W-:Y:S01]  /*2340*/  FADD R39, R39, -R32 ;  /* 0x8000002027277221 */ /* 0x000fe20000000000 */
[----:B------:R-:W5:Y:S06]  /*2350*/  LDSM.16.M88.4 R44, [R78+UR6+0x400] ;  /* 0x000400064e2c783b */ /* 0x000f6c0008000200 */
[----:B------:R-:W-:Y:S01]  /*2360*/  MUFU.EX2 R63, R63 ;  /* 0x0000003f003f7308 */ /* 0x000fe20000000800 */
[----:B------:R-:W-:-:S07]  /*2370*/  FMUL R82, R82, 1.4426950216293334961 ;  /* 0x3fb8aa3b52527820 */ /* 0x000fce0000400000 */
[----:B--2---:R-:W2:Y:S01]  /*2380*/  MUFU.EX2 R52, R101 ;  /* 0x0000006500347308 */ /* 0x004ea20000000800 */
[----:B------:R-:W-:Y:S01]  /*2390*/  FMUL R97, R97, 1.4426950216293334961 ;  /* 0x3fb8aa3b61617820 */ /* 0x000fe20000400000 */
[----:B------:R-:W-:Y:S01]  /*23a0*/  FMUL R59, R59, 1.4426950216293334961 ;  /* 0x3fb8aa3b3b3b7820 */ /* 0x000fe20000400000 */
[----:B------:R-:W-:Y:S01]  /*23b0*/  FMUL R81, R81, 1.4426950216293334961 ;  /* 0x3fb8aa3b51517820 */ /* 0x000fe20000400000 */
[--C-:B------:R-:W-:Y:S01]  /*23c0*/  FADD R69, R69, -R32.reuse ;  /* 0x8000002045457221 */ /* 0x100fe20000000000 */
[--C-:B------:R-:W-:Y:S01]  /*23d0*/  FADD R68, R68, -R33.reuse ;  /* 0x8000002144447221 */ /* 0x100fe20000000000 */
[----:B------:R-:W-:Y:S01]  /*23e0*/  FMUL R39, R39, 1.4426950216293334961 ;  /* 0x3fb8aa3b27277820 */ /* 0x000fe20000400000 */
[----:B------:R-:W-:Y:S01]  /*23f0*/  FADD R96, R96, -R32 ;  /* 0x8000002060607221 */ /* 0x000fe20000000000 */
[----:B------:R-:W-:Y:S01]  /*2400*/  MUFU.EX2 R105, R82 ;  /* 0x0000005200697308 */ /* 0x000fe20000000800 */
[--C-:B------:R-:W-:Y:S01]  /*2410*/  FADD R58, R58, -R33.reuse ;  /* 0x800000213a3a7221 */ /* 0x100fe20000000000 */
[----:B------:R-:W-:Y:S01]  /*2420*/  FADD R56, R56, -R33 ;  /* 0x8000002138387221 */ /* 0x000fe20000000000 */
[----:B------:R-:W-:Y:S01]  /*2430*/  FMUL R69, R69, 1.4426950216293334961 ;  /* 0x3fb8aa3b45457820 */ /* 0x000fe20000400000 */
[----:B------:R-:W-:-:S04]  /*2440*/  FMUL R68, R68, 1.4426950216293334961 ;  /* 0x3fb8aa3b44447820 */ /* 0x000fc80000400000 */
[----:B------:R-:W0:Y:S01]  /*2450*/  MUFU.EX2 R103, R103 ;  /* 0x0000006700677308 */ /* 0x000e220000000800 */
[----:B------:R-:W-:Y:S01]  /*2460*/  FMUL R102, R58, 1.4426950216293334961 ;  /* 0x3fb8aa3b3a667820 */ /* 0x000fe20000400000 */
[----:B-1----:R-:W-:-:S06]  /*2470*/  FMUL R58, R34, R74 ;  /* 0x0000004a223a7220 */ /* 0x002fcc0000400000 */
[----:B------:R-:W-:Y:S01]  /*2480*/  MUFU.EX2 R106, R97 ;  /* 0x00000061006a7308 */ /* 0x000fe20000000800 */
[----:B----4-:R-:W-:-:S07]  /*2490*/  FADD R74, R55, R62 ;  /* 0x0000003e374a7221 */ /* 0x010fce0000000000 */
[----:B------:R-:W1:Y:S08]  /*24a0*/  MUFU.EX2 R107, R59 ;  /* 0x0000003b006b7308 */ /* 0x000e700000000800 */
[----:B------:R4:W5:Y:S02]  /*24b0*/  MUFU.EX2 R98, R81 ;  /* 0x0000005100627308 */ /* 0x0009640000000800 */
[----:B----4-:R-:W-:Y:S01]  /*24c0*/  FMUL R81, R36, 1.4426950216293334961 ;  /* 0x3fb8aa3b24517820 */ /* 0x010fe20000400000 */
[----:B------:R-:W-:-:S05]  /*24d0*/  FMUL R36, R96, 1.4426950216293334961 ;  /* 0x3fb8aa3b60247820 */ /* 0x000fca0000400000 */
[----:B------:R-:W-:Y:S01]  /*24e0*/  MUFU.EX2 R83, R39 ;  /* 0x0000002700537308 */ /* 0x000fe20000000800 */
[----:B------:R-:W-:Y:S01]  /*24f0*/  FMUL R96, R56, 1.4426950216293334961 ;  /* 0x3fb8aa3b38607820 */ /* 0x000fe20000400000 */
[----:B------:R-:W-:Y:S01]  /*2500*/  FMUL R56, R35, R72 ;  /* 0x0000004823387220 */ /* 0x000fe20000400000 */
[----:B--2---:R-:W-:-:S05]  /*2510*/  FADD R72, R63, R52 ;  /* 0x000000343f487221 */ /* 0x004fca0000000000 */
[----:B------:R2:W-:Y:S01]  /*2520*/  MUFU.EX2 R39, R69 ;  /* 0x0000004500277308 */ /* 0x0005e20000000800 */
[----:B------:R-:W-:-:S07]  /*2530*/  FADD R57, R57, -R33 ;  /* 0x8000002139397221 */ /* 0x000fce0000000000 */
[----:B------:R4:W5:Y:S01]  /*2540*/  MUFU.EX2 R101, R68 ;  /* 0x0000004400657308 */ /* 0x0009620000000800 */
[----:B--2---:R-:W-:Y:S02]  /*2550*/  F2FP.F16.F32.PACK_AB R69, R52, R63 ;  /* 0x0000003f3445723e */ /* 0x004fe400000000ff */
[----:B----4-:R-:W-:Y:S02]  /*2560*/  F2FP.F16.F32.PACK_AB R68, R62, R55 ;  /* 0x000000373e44723e */ /* 0x010fe400000000ff */
[----:B------:R-:W2:Y:S01]  /*2570*/  LDSM.16.M88.4 R52, [R78+UR6+0xc00] ;  /* 0x000c00064e34783b */ /* 0x000ea20008000200 */
[----:B------:R-:W-:Y:S01]  /*2580*/  FADD R38, R38, -R32 ;  /* 0x8000002026267221 */ /* 0x000fe20000000000 */
[----:B------:R-:W-:Y:S01]  /*2590*/  FMUL R97, R57, 1.4426950216293334961 ;  /* 0x3fb8aa3b39617820 */ /* 0x000fe20000400000 */
[----:B------:R-:W-:Y:S01]  /*25a0*/  FMUL R57, R35, R73 ;  /* 0x0000004923397220 */ /* 0x000fe20000400000 */
[----:B------:R-:W-:Y:S01]  /*25b0*/  FMUL R59, R34, R75 ;  /* 0x0000004b223b7220 */ /* 0x000fe20000400000 */
[----:B0-----:R-:W-:-:S02]  /*25c0*/  F2FP.F16.F32.PACK_AB R70, R103, R105 ;  /* 0x000000696746723e */ /* 0x001fc400000000ff */
[----:B-1----:R-:W-:Y:S01]  /*25d0*/  F2FP.F16.F32.PACK_AB R71, R107, R106 ;  /* 0x0000006a6b47723e */ /* 0x002fe200000000ff */
[----:B------:R-:W-:Y:S01]  /*25e0*/  FMUL R38, R38, 1.4426950216293334961 ;  /* 0x3fb8aa3b26267820 */ /* 0x000fe20000400000 */
[----:B------:R-:W-:Y:S01]  /*25f0*/  FADD R84, R84, -R32 ;  /* 0x8000002054547221 */ /* 0x000fe20000000000 */
[----:B------:R-:W-:Y:S01]  /*2600*/  FADD R61, R61, -R33 ;  /* 0x800000213d3d7221 */ /* 0x000fe20000000000 */
[----:B------:R-:W0:Y:S01]  /*2610*/  MUFU.EX2 R99, R99 ;  /* 0x0000006300637308 */ /* 0x000e220000000800 */
[C---:B------:R-:W-:Y:S02]  /*2620*/  FMUL R62, R34.reuse, R66 ;  /* 0x00000042223e7220 */ /* 0x040fe40000400000 */
[----:B------:R-:W-:Y:S01]  /*2630*/  HMMA.16816.F32 R56, R68, R48, R56 ;  /* 0x000000304438723c */ /* 0x000fe20000001838 */
[----:B------:R-:W-:-:S04]  /*2640*/  FMUL R63, R34, R67 ;  /* 0x00000043223f7220 */ /* 0x000fc80000400000 */
[----:B------:R-:W1:Y:S02]  /*2650*/  MUFU.EX2 R102, R102 ;  /* 0x0000006600667308 */ /* 0x000e640000000800 */
[----:B------:R-:W-:Y:S01]  /*2660*/  FADD R48, R60, -R33 ;  /* 0x800000213c307221 */ /* 0x000fe20000000000 */
[----:B------:R-:W-:Y:S01]  /*2670*/  FMUL R60, R35, R64 ;  /* 0x00000040233c7220 */ /* 0x000fe20000400000 */
[----:B------:R-:W-:-:S04]  /*2680*/  FADD R74, R105, R74 ;  /* 0x0000004a694a7221 */ /* 0x000fc80000000000 */
[----:B------:R4:W-:Y:S01]  /*2690*/  MUFU.EX2 R82, R38 ;  /* 0x0000002600527308 */ /* 0x0009e20000000800 */
[----:B------:R-:W-:Y:S01]  /*26a0*/  FMUL R64, R35, R88 ;  /* 0x0000005823407220 */ /* 0x000fe20000400000 */
[C---:B------:R-:W-:Y:S01]  /*26b0*/  FMUL R66, R34.reuse, R90 ;  /* 0x0000005a22427220 */ /* 0x040fe20000400000 */
[----:B------:R-:W-:Y:S01]  /*26c0*/  FMUL R67, R34, R91 ;  /* 0x0000005b22437220 */ /* 0x000fe20000400000 */
[----:B------:R-:W-:Y:S01]  /*26d0*/  FADD R72, R106, R72 ;  /* 0x000000486a487221 */ /* 0x000fe20000000000 */
[----:B----4-:R-:W-:Y:S01]  /*26e0*/  FMUL R38, R84, 1.4426950216293334961 ;  /* 0x3fb8aa3b54267820 */ /* 0x010fe20000400000 */
[----:B------:R-:W-:Y:S02]  /*26f0*/  FMUL R84, R61, 1.4426950216293334961 ;  /* 0x3fb8aa3b3d547820 */ /* 0x000fe40000400000 */
[----:B------:R-:W4:Y:S01]  /*2700*/  MUFU.EX2 R79, R79 ;  /* 0x0000004f004f7308 */ /* 0x000f220000000800 */
[C---:B------:R-:W-:Y:S01]  /*2710*/  FMUL R61, R35.reuse, R65 ;  /* 0x00000041233d7220 */ /* 0x040fe20000400000 */
[----:B------:R-:W-:Y:S01]  /*2720*/  FMUL R65, R35, R89 ;  /* 0x0000005923417220 */ /* 0x000fe20000400000 */
[----:B------:R-:W-:-:S05]  /*2730*/  FMUL R49, R48, 1.4426950216293334961 ;  /* 0x3fb8aa3b30317820 */ /* 0x000fca0000400000 */
[----:B------:R-:W2:Y:S01]  /*2740*/  MUFU.EX2 R96, R96 ;  /* 0x0000006000607308 */ /* 0x000ea20000000800 */
[----:B------:R-:W-:Y:S01]  /*2750*/  FADD R103, R103, R74 ;  /* 0x0000004a67677221 */ /* 0x000fe20000000000 */
[----:B------:R-:W-:-:S06]  /*2760*/  FADD R72, R107, R72 ;  /* 0x000000486b487221 */ /* 0x000fcc0000000000 */
[----:B------:R-:W2:Y:S01]  /*2770*/  MUFU.EX2 R97, R97 ;  /* 0x0000006100617308 */ /* 0x000ea20000000800 */
[--C-:B------:R-:W-:Y:S01]  /*2780*/  FADD R48, R85, -R33.reuse ;  /* 0x8000002155307221 */ /* 0x100fe20000000000 */
[----:B---3--:R-:W-:Y:S01]  /*2790*/  HMMA.16816.F32 R64, R68, R40, R64 ;  /* 0x000000284440723c */ /* 0x008fe20000001840 */
[----:B------:R-:W-:-:S05]  /*27a0*/  FADD R104, R104, -R33 ;  /* 0x8000002168687221 */ /* 0x000fca0000000000 */
[----:B------:R-:W3:Y:S01]  /*27b0*/  MUFU.EX2 R84, R84 ;  /* 0x0000005400547308 */ /* 0x000ee20000000800 */
[----:B-----5:R-:W-:Y:S01]  /*27c0*/  HMMA.16816.F32 R60, R68, R44, R60 ;  /* 0x0000002c443c723c */ /* 0x020fe2000000183c */
[----:B------:R-:W-:Y:S01]  /*27d0*/  FADD R40, R98, R103 ;  /* 0x0000006762287221 */ /* 0x000fe20000000000 */
[----:B------:R-:W-:Y:S01]  /*27e0*/  FADD R41, R101, R72 ;  /* 0x0000004865297221 */ /* 0x000fe20000000000 */
[----:B------:R-:W-:-:S04]  /*27f0*/  FMUL R92, R35, R92 ;  /* 0x0000005c235c7220 */ /* 0x000fc80000400000 */
[----:B------:R-:W-:Y:S01]  /*2800*/  FMUL R44, R48, 1.4426950216293334961 ;  /* 0x3fb8aa3b302c7820 */ /* 0x000fe20000400000 */
[----:B------:R5:W3:Y:S01]  /*2810*/  MUFU.EX2 R85, R49 ;  /* 0x0000003100557308 */ /* 0x000ae20000000800 */
[----:B0-----:R-:W-:Y:S01]  /*2820*/  FADD R40, R99, R40 ;  /* 0x0000002863287221 */ /* 0x001fe20000000000 */
[----:B-1----:R-:W-:Y:S01]  /*2830*/  FADD R41, R102, R41 ;  /* 0x0000002966297221 */ /* 0x002fe20000000000 */
[----:B------:R-:W-:Y:S01]  /*2840*/  FMUL R45, R104, 1.4426950216293334961 ;  /* 0x3fb8aa3b682d7820 */ /* 0x000fe20000400000 */
[----:B------:R-:W-:Y:S01]  /*2850*/  FMUL R93, R35, R93 ;  /* 0x0000005d235d7220 */ /* 0x000fe20000400000 */
[C---:B------:R-:W-:Y:S01]  /*2860*/  FMUL R94, R34.reuse, R94 ;  /* 0x0000005e225e7220 */ /* 0x040fe20000400000 */
[----:B------:R-:W-:Y:S01]  /*2870*/  FMUL R95, R34, R95 ;  /* 0x0000005f225f7220 */ /* 0x000fe20000400000 */
[----:B------:R-:W-:Y:S01]  /*2880*/  FADD R100, R100, -R33 ;  /* 0x8000002164647221 */ /* 0x000fe20000000000 */
[----:B------:R-:W0:Y:S01]  /*2890*/  MUFU.EX2 R44, R44 ;  /* 0x0000002c002c7308 */ /* 0x000e220000000800 */
[----:B------:R-:W-:Y:S01]  /*28a0*/  F2FP.F16.F32.PACK_AB R72, R99, R98 ;  /* 0x000000626348723e */ /* 0x000fe200000000ff */
[----:B----4-:R-:W-:Y:S01]  /*28b0*/  FADD R40, R79, R40 ;  /* 0x000000284f287221 */ /* 0x010fe20000000000 */
[----:B------:R-:W-:Y:S01]  /*28c0*/  F2FP.F16.F32.PACK_AB R73, R102, R101 ;  /* 0x000000656649723e */ /* 0x000fe200000000ff */
[----:B--2---:R-:W-:Y:S01]  /*28d0*/  FADD R48, R96, R41 ;  /* 0x0000002960307221 */ /* 0x004fe20000000000 */
[----:B------:R-:W-:Y:S01]  /*28e0*/  F2FP.F16.F32.PACK_AB R74, R77, R79 ;  /* 0x0000004f4d4a723e */ /* 0x000fe200000000ff */
[----:B------:R-:W-:Y:S01]  /*28f0*/  FADD R87, R87, -R33 ;  /* 0x8000002157577221 */ /* 0x000fe20000000000 */
[----:B------:R-:W-:Y:S01]  /*2900*/  F2FP.F16.F32.PACK_AB R75, R97, R96 ;  /* 0x00000060614b723e */ /* 0x000fe200000000ff */
[----:B------:R-:W1:Y:S01]  /*2910*/  MUFU.EX2 R81, R81 ;  /* 0x0000005100517308 */ /* 0x000e620000000800 */
[----:B------:R-:W-:Y:S01]  /*2920*/  FMUL R100, R100, 1.4426950216293334961 ;  /* 0x3fb8aa3b64647820 */ /* 0x000fe20000400000 */
[----:B------:R-:W-:Y:S01]  /*2930*/  HMMA.16816.F32 R68, R68, R52, R92 ;  /* 0x000000344444723c */ /* 0x000fe2000000185c */
[----:B-----5:R-:W-:Y:S01]  /*2940*/  FADD R49, R77, R40 ;  /* 0x000000284d317221 */ /* 0x020fe20000000000 */
[----:B------:R-:W-:Y:S01]  /*2950*/  FADD R97, R97, R48 ;  /* 0x0000003061617221 */ /* 0x000fe20000000000 */
[----:B------:R-:W-:-:S03]  /*2960*/  LOP3.LUT R98, R78, 0x40, RZ, 0x3c, !PT ;  /* 0x000000404e627812 */ /* 0x000fc600078e3cff */
[----:B------:R-:W2:Y:S01]  /*2970*/  MUFU.EX2 R45, R45 ;  /* 0x0000002d002d7308 */ /* 0x000ea20000000800 */
[----:B------:R-:W-:Y:S01]  /*2980*/  FMUL R53, R87, 1.4426950216293334961 ;  /* 0x3fb8aa3b57357820 */ /* 0x000fe20000400000 */
[----:B------:R-:W-:Y:S01]  /*2990*/  FADD R40, R76, -R33 ;  /* 0x800000214c287221 */ /* 0x000fe20000000000 */
[----:B------:R-:W-:Y:S01]  /*29a0*/  FADD R48, R82, R49 ;  /* 0x0000003152307221 */ /* 0x000fe20000000000 */
[----:B------:R-:W-:Y:S01]  /*29b0*/  HMMA.16816.F32 R76, R72, R50, R56 ;  /* 0x00000032484c723c */ /* 0x000fe20000001838 */
[----:B------:R-:W-:Y:S03]  /*29c0*/  LDSM.16.M88.4 R56, [R98+UR6] ;  /* 0x000000066238783b */ /* 0x000fe60008000200 */
[----:B------:R-:W4:Y:S01]  /*29d0*/  MUFU.EX2 R52, R100 ;  /* 0x0000006400347308 */ /* 0x000f220000000800 */
[----:B------:R-:W-:Y:S02]  /*29e0*/  FMUL R41, R40, 1.4426950216293334961 ;  /* 0x3fb8aa3b28297820 */ /* 0x000fe40000400000 */
[----:B---3--:R-:W-:Y:S01]  /*29f0*/  FADD R50, R84, R97 ;  /* 0x0000006154327221 */ /* 0x008fe20000000000 */
[----:B------:R-:W-:Y:S01]  /*2a00*/  FADD R40, R86, -R33 ;  /* 0x8000002156287221 */ /* 0x000fe20000000000 */
[----:B------:R-:W-:-:S02]  /*2a10*/  FADD R87, R83, R48 ;  /* 0x0000003053577221 */ /* 0x000fc40000000000 */
[----:B------:R-:W-:Y:S01]  /*2a20*/  FADD R89, R85, R50 ;  /* 0x0000003255597221 */ /* 0x000fe20000000000 */
[----:B------:R-:W3:Y:S01]  /*2a30*/  MUFU.EX2 R38, R38 ;  /* 0x0000002600267308 */ /* 0x000ee20000000800 */
[----:B------:R-:W-:Y:S01]  /*2a40*/  FMUL R40, R40, 1.4426950216293334961 ;  /* 0x3fb8aa3b28287820 */ /* 0x000fe20000400000 */
[----:B------:R-:W-:Y:S01]  /*2a50*/  FADD R92, R80, R87 ;  /* 0x00000057505c7221 */ /* 0x000fe20000000000 */
[----:B0-----:R-:W-:-:S05]  /*2a60*/  FADD R94, R44, R89 ;  /* 0x000000592c5e7221 */ /* 0x001fca0000000000 */
[----:B------:R-:W-:Y:S08]  /*2a70*/  MUFU.EX2 R36, R36 ;  /* 0x0000002400247308 */ /* 0x000ff00000000800 */
[----:B------:R-:W0:Y:S01]  /*2a80*/  MUFU.EX2 R53, R53 ;  /* 0x0000003500357308 */ /* 0x000e220000000800 */
[----:B-1----:R-:W-:Y:S01]  /*2a90*/  FADD R96, R81, R92 ;  /* 0x0000005c51607221 */ /* 0x002fe20000000000 */
[----:B--2---:R-:W-:Y:S01]  /*2aa0*/  FADD R97, R45, R94 ;  /* 0x0000005e2d617221 */ /* 0x004fe20000000000 */
[----:B------:R-:W-:Y:S01]  /*2ab0*/  HMMA.16816.F32 R60, R72, R46, R60 ;  /* 0x0000002e483c723c */ /* 0x000fe2000000183c */
[----:B------:R-:W-:Y:S04]  /*2ac0*/  LDSM.16.M88.4 R48, [R98+UR6+0x400] ;  /* 0x000400066230783b */ /* 0x000fe80008000200 */
[----:B------:R1:W2:Y:S01]  /*2ad0*/  MUFU.EX2 R86, R41 ;  /* 0x0000002900567308 */ /* 0x0002a20000000800 */
[----:B------:R-:W-:Y:S01]  /*2ae0*/  LDSM.16.M88.4 R88, [R98+UR6+0x800] ;  /* 0x000800066258783b */ /* 0x000fe20008000200 */
[----:B----4-:R-:W-:-:S03]  /*2af0*/  FADD R46, R52, R97 ;  /* 0x00000061342e7221 */ /* 0x010fc60000000000 */
[----:B------:R-:W-:Y:S03]  /*2b00*/  LDSM.16.M88.4 R92, [R98+UR6+0xc00] ;  /* 0x000c0006625c783b */ /* 0x000fe60008000200 */
[----:B------:R-:W4:Y:S01]  /*2b10*/  MUFU.EX2 R37, R37 ;  /* 0x0000002500257308 */ /* 0x000f220000000800 */
[----:B-1----:R-:W-:-:S07]  /*2b20*/  FADD R41, R39, R96 ;  /* 0x0000006027297221 */ /* 0x002fce0000000000 */
[----:B------:R2:W1:Y:S01]  /*2b30*/  MUFU.EX2 R87, R40 ;  /* 0x0000002800577308 */ /* 0x0004620000000800 */
[----:B---3--:R-:W-:Y:S01]  /*2b40*/  FADD R41, R38, R41 ;  /* 0x0000002926297221 */ /* 0x008fe20000000000 */
[----:B0-----:R-:W-:-:S03]  /*2b50*/  FADD R47, R53, R46 ;  /* 0x0000002e352f7221 */ /* 0x001fc60000000000 */
[----:B------:R-:W-:Y:S01]  /*2b60*/  FADD R96, R36, R41 ;  /* 0x0000002924607221 */ /* 0x000fe20000000000 */
[----:B--2---:R-:W-:-:S03]  /*2b70*/  FADD R40, R86, R47 ;  /* 0x0000002f56287221 */ /* 0x004fc60000000000 */
[----:B----4-:R-:W-:Y:S01]  /*2b80*/  FADD R96, R37, R96 ;  /* 0x0000006025607221 */ /* 0x010fe20000000000 */
[----:B------:R-:W-:Y:S01]  /*2b90*/  HMMA.16816.F32 R68, R72, R54, R68 ;  /* 0x000000364844723c */ /* 0x000fe20000001844 */
[----:B-1----:R-:W-:-:S03]  /*2ba0*/  FADD R97, R87, R40 ;  /* 0x0000002857617221 */ /* 0x002fc60000000000 */
[----:B------:R-:W0:Y:S04]  /*2bb0*/  SHFL.BFLY PT, R55, R96, 0x2, 0x1f ;  /* 0x0c401f0060377f89 */ /* 0x000e2800000e0000 */
[----:B------:R-:W1:Y:S01]  /*2bc0*/  SHFL.BFLY PT, R54, R97, 0x2, 0x1f ;  /* 0x0c401f0061367f89 */ /* 0x000e6200000e0000 */
[----:B------:R-:W2:Y:S01]  /*2bd0*/  S2R R112, SR_CTAID.X ;  /* 0x0000000000707919 */ /* 0x000ea20000002500 */
[----:B------:R-:W-:Y:S01]  /*2be0*/  HMMA.16816.F32 R64, R72, R42, R64 ;  /* 0x0000002a4840723c */ /* 0x000fe20000001840 */
[----:B------:R-:W-:Y:S02]  /*2bf0*/  F2FP.F16.F32.PACK_AB R40, R83, R82 ;  /* 0x000000525328723e */ /* 0x000fe400000000ff */
[----:B------:R-:W-:-:S04]  /*2c00*/  F2FP.F16.F32.PACK_AB R41, R85, R84 ;  /* 0x000000545529723e */ /* 0x000fc800000000ff */
[----:B------:R-:W-:Y:S02]  /*2c10*/  F2FP.F16.F32.PACK_AB R42, R81, R80 ;  /* 0x00000050512a723e */ /* 0x000fe400000000ff */
[----:B------:R-:W-:Y:S01]  /*2c20*/  F2FP.F16.F32.PACK_AB R43, R45, R44 ;  /* 0x0000002c2d2b723e */ /* 0x000fe200000000ff */
[----:B0-----:R-:W-:Y:S01]  /*2c30*/  FADD R55, R96, R55 ;  /* 0x0000003760377221 */ /* 0x001fe20000000000 */
[----:B-1----:R-:W-:-:S05]  /*2c40*/  FADD R54, R97, R54 ;  /* 0x0000003661367221 */ /* 0x002fca0000000000 */
[C---:B------:R-:W-:Y:S01]  /*2c50*/  HMMA.16816.F32 R60, R40.reuse, R48, R60 ;  /* 0x00000030283c723c */ /* 0x040fe2000000183c */
[----:B------:R-:W0:Y:S04]  /*2c60*/  SHFL.BFLY PT, R48, R55, 0x1, 0x1f ;  /* 0x0c201f0037307f89 */ /* 0x000e2800000e0000 */
[----:B------:R-:W1:Y:S01]  /*2c70*/  SHFL.BFLY PT, R49, R54, 0x1, 0x1f ;  /* 0x0c201f0036317f89 */ /* 0x000e6200000e0000 */
[C---:B------:R-:W-:Y:S06]  /*2c80*/  HMMA.16816.F32 R76, R40.reuse, R56, R76 ;  /* 0x00000038284c723c */ /* 0x040fec000000184c */
[----:B------:R-:W-:Y:S01]  /*2c90*/  HMMA.16816.F32 R44, R40, R88, R64 ;  /* 0x00000058282c723c */ /* 0x000fe20000001840 */
[----:B--2---:R-:W-:-:S05]  /*2ca0*/  IMAD.SHL.U32 R112, R112, 0x20, RZ ;  /* 0x0000002070707824 */ /* 0x004fca00078e00ff */
[----:B------:R-:W-:Y:S01]  /*2cb0*/  HMMA.16816.F32 R68, R40, R92, R68 ;  /* 0x0000005c2844723c */ /* 0x000fe20000001844 */
[----:B------:R-:W-:Y:S01]  /*2cc0*/  UIADD3 UR4, UR4, 0x40, URZ ;  /* 0x0000004004047890 */ /* 0x000fe2000fffe03f */
[----:B------:R-:W-:-:S05]  /*2cd0*/  VIADD R112, R112, 0x20 ;  /* 0x0000002070707836 */ /* 0x000fca0000000000 */
[----:B------:R-:W-:Y:S02]  /*2ce0*/  ISETP.LE.AND P0, PT, R112, UR4, PT ;  /* 0x0000000470007c0c */ /* 0x000fe4000bf03270 */
[----:B------:R-:W-:Y:S02]  /*2cf0*/  F2FP.F16.F32.PACK_AB R40, R38, R39 ;  /* 0x000000272628723e */ /* 0x000fe400000000ff */
[----:B------:R-:W-:Y:S02]  /*2d00*/  F2FP.F16.F32.PACK_AB R41, R53, R52 ;  /* 0x000000343529723e */ /* 0x000fe400000000ff */
[----:B------:R-:W-:Y:S02]  /*2d10*/  F2FP.F16.F32.PACK_AB R42, R37, R36 ;  /* 0x00000024252a723e */ /* 0x000fe400000000ff */
[----:B------:R-:W-:Y:S01]  /*2d20*/  F2FP.F16.F32.PACK_AB R43, R87, R86 ;  /* 0x00000056572b723e */ /* 0x000fe200000000ff */
[----:B0-----:R-:W-:Y:S01]  /*2d30*/  FADD R48, R55, R48 ;  /* 0x0000003037307221 */ /* 0x001fe20000000000 */
[----:B-1----:R-:W-:Y:S01]  /*2d40*/  FADD R49, R54, R49 ;  /* 0x0000003136317221 */ /* 0x002fe20000000000 */
[----:B------:R-:W-:Y:S01]  /*2d50*/  LEA R3, R155, R3, 0x6 ;  /* 0x000000039b037211 */ /* 0x000fe200078e30ff */
[----:B------:R-:W-:-:S03]  /*2d60*/  IMAD R6, R5, 0x40, R6 ;  /* 0x0000004005067824 */ /* 0x000fc600078e0206 */
[----:B------:R-:W-:Y:S01]  /*2d70*/  HMMA.16816.F32 R72, R40, R58, R76 ;  /* 0x0000003a2848723c */ /* 0x000fe2000000184c */
[----:B------:R-:W-:Y:S01]  /*2d80*/  FFMA R4, R35, R4, R48 ;  /* 0x0000000423047223 */ /* 0x000fe20000000030 */
[----:B------:R-:W-:Y:S01]  /*2d90*/  FFMA R7, R34, R7, R49 ;  /* 0x0000000722077223 */ /* 0x000fe20000000031 */
[----:B------:R-:W-:-:S03]  /*2da0*/  IMAD.MOV.U32 R127, RZ, RZ, R32 ;  /* 0x000000ffff7f7224 */ /* 0x000fc600078e0020 */
[----:B------:R-:W-:Y:S01]  /*2db0*/  HMMA.16816.F32 R64, R40, R50, R60 ;  /* 0x000000322840723c */ /* 0x000fe2000000183c */
[----:B------:R-:W-:-:S05]  /*2dc0*/  MOV R126, R33 ;  /* 0x00000021007e7202 */ /* 0x000fca0000000f00 */
[C---:B------:R-:W-:Y:S06]  /*2dd0*/  HMMA.16816.F32 R88, R40.reuse, R90, R44 ;  /* 0x0000005a2858723c */ /* 0x040fec000000182c */
[----:B------:R-:W-:Y:S01]  /*2de0*/  HMMA.16816.F32 R92, R40, R94, R68 ;  /* 0x0000005e285c723c */ /* 0x000fe20000001844 */
[----:B------:R-:W-:-:S08]  /*2df0*/  NOP ;  /* 0x0000000000007918 */ /* 0x000fd00000000000 */
[----:B------:R-:W-:-:S15]  /*2e00*/  @!P0 BRA `(.L_x_1) ;  /* 0xffffffe000408947 */ /* 0x000fde000383ffff */
.L_x_0:
[----:B------:R-:W1:Y:S01]  /*2e10*/  S2R R31, SR_TID.X ;  /* 0x00000000001f7919 */ /* 0x000e620000002100 */
[----:B0-----:R-:W-:Y:S01]  /*2e20*/  IMAD.MOV.U32 R13, RZ, RZ, R4 ;  /* 0x000000ffff0d7224 */ /* 0x001fe200078e0004 */
[----:B------:R-:W-:Y:S01]  /*2e30*/  MOV R11, R7 ;  /* 0x00000007000b7202 */ /* 0x000fe20000000f00 */
[----:B------:R-:W0:Y:S01]  /*2e40*/  LDC R28, c[0x0][0x278] ;  /* 0x00009e00ff1c7b82 */ /* 0x000e220000000800 */
[----:B------:R-:W2:Y:S01]  /*2e50*/  S2R R29, SR_CTAID.X ;  /* 0x00000000001d7919 */ /* 0x000ea20000002500 */
[----:B------:R-:W-:Y:S01]  /*2e60*/  ULDC.64 UR4, c[0x0][0x270] ;  /* 0x00009c0000047ab9 */ /* 0x000fe20000000a00 */
[----:B------:R-:W-:Y:S01]  /*2e70*/  FSETP.GEU.AND P1, PT, R13, 1.175494350822287508e-38, PT ;  /* 0x008000000d00780b */ /* 0x000fe20003f2e000 */
[----:B------:R-:W-:Y:S01]  /*2e80*/  UIMAD UR4, UR7, UR4, URZ ;  /* 0x00000004070472a4 */ /* 0x000fe2000f8e023f */
[----:B------:R-:W-:Y:S02]  /*2e90*/  FSETP.GEU.AND P2, PT, R11, 1.175494350822287508e-38, PT ;  /* 0x008000000b00780b */ /* 0x000fe40003f4e000 */
[----:B------:R-:W-:Y:S01]  /*2ea0*/  FSETP.GEU.AND P3, PT, |R13|, 1.175494350822287508e-38, PT ;  /* 0x008000000d00780b */ /* 0x000fe20003f6e200 */
[----:B------:R-:W-:Y:S01]  /*2eb0*/  USHF.L.U32 UR8, UR4, 0x1, URZ ;  /* 0x0000000104087899 */ /* 0x000fe2000800063f */
[----:B------:R-:W-:-:S02]  /*2ec0*/  FSETP.GT.AND P0, PT, |R11|, 8.50705917302346158658e+37, PT ;  /* 0x7e8000000b00780b */ /* 0x000fc40003f04200 */
[----:B------:R-:W-:-:S11]  /*2ed0*/  LOP3.LUT R161, R161, 0x78, RZ, 0xc0, !PT ;  /* 0x00000078a1a17812 */ /* 0x000fd600078ec0ff */
[----:B------:R-:W-:Y:S01]  /*2ee0*/  @P0 FMUL R95, R95, 0.25 ;  /* 0x3e8000005f5f0820 */ /* 0x000fe20000400000 */
[----:B------:R-:W-:Y:S01]  /*2ef0*/  @P0 FMUL R94, R94, 0.25 ;  /* 0x3e8000005e5e0820 */ /* 0x000fe20000400000 */
[----:B------:R-:W-:Y:S01]  /*2f00*/  @P0 FMUL R91, R91, 0.25 ;  /* 0x3e8000005b5b0820 */ /* 0x000fe20000400000 */
[----:B------:R-:W-:Y:S01]  /*2f10*/  @P0 FMUL R90, R90, 0.25 ;  /* 0x3e8000005a5a0820 */ /* 0x000fe20000400000 */
[----:B------:R-:W-:Y:S01]  /*2f20*/  @P0 FMUL R67, R67, 0.25 ;  /* 0x3e80000043430820 */ /* 0x000fe20000400000 */
[----:B------:R-:W-:Y:S01]  /*2f30*/  @P0 FMUL R66, R66, 0.25 ;  /* 0x3e80000042420820 */ /* 0x000fe20000400000 */
[----:B------:R-:W-:Y:S01]  /*2f40*/  @P0 FMUL R75, R75, 0.25 ;  /* 0x3e8000004b4b0820 */ /* 0x000fe20000400000 */
[C---:B-1----:R-:W-:Y:S01]  /*2f50*/  IMAD.SHL.U32 R0, R31.reuse, 0x4, RZ ;  /* 0x000000041f007824 */ /* 0x042fe200078e00ff */
[C---:B------:R-:W-:Y:S01]  /*2f60*/  SHF.L.U32 R3, R31.reuse, 0x6, RZ ;  /* 0x000000061f037819 */ /* 0x040fe200000006ff */
[----:B------:R-:W-:Y:S01]  /*2f70*/  IMAD.SHL.U32 R2, R31, 0x8, RZ ;  /* 0x000000081f027824 */ /* 0x000fe200078e00ff */
[----:B------:R-:W-:Y:S01]  /*2f80*/  SHF.R.U32.HI R6, RZ, 0x1, R31 ;  /* 0x00000001ff067819 */ /* 0x000fe2000001161f */
[----:B------:R-:W-:Y:S01]  /*2f90*/  @P0 FMUL R74, R74, 0.25 ;  /* 0x3e8000004a4a0820 */ /* 0x000fe20000400000 */
[----:B------:R-:W-:Y:S01]  /*2fa0*/  LOP3.LUT R0, R0, 0xb8, RZ, 0xc0, !PT ;  /* 0x000000b800007812 */ /* 0x000fe200078ec0ff */
[----:B--2---:R-:W-:Y:S01]  /*2fb0*/  IMAD.SHL.U32 R29, R29, 0x20, RZ ;  /* 0x000000201d1d7824 */ /* 0x004fe200078e00ff */
[----:B------:R-:W-:-:S02]  /*2fc0*/  LOP3.LUT R2, R2, 0x180, RZ, 0xc0, !PT ;  /* 0x0000018002027812 */ /* 0x000fc400078ec0ff */
[----:B------:R-:W-:Y:S01]  /*2fd0*/  LOP3.LUT R5, R0, 0x40, R3, 0xf8, !PT ;  /* 0x0000004000057812 */ /* 0x000fe200078ef803 */
[----:B------:R-:W-:Y:S01]  /*2fe0*/  FMUL R0, R13, 8388608 ;  /* 0x4b0000000d007820 */ /* 0x000fe20000400000 */
[----:B------:R-:W-:Y:S01]  /*2ff0*/  SHF.R.S32.HI R4, RZ, 0x4, R31 ;  /* 0x00000004ff047819 */ /* 0x000fe2000001141f */
[----:B------:R-:W-:Y:S02]  /*3000*/  IMAD R8, R165, 0x10, R2 ;  /* 0x00000010a5087824 */ /* 0x000fe400078e0202 */
[----:B------:R-:W-:Y:S01]  /*3010*/  FMUL R2, R11, 8388608 ;  /* 0x4b0000000b027820 */ /* 0x000fe20000400000 */
[----:B------:R-:W-:Y:S02]  /*3020*/  LEA R165, R165, UR6, 0x3 ;  /* 0x00000006a5a57c11 */ /* 0x000fe4000f8e18ff */
[----:B------:R-:W-:Y:S02]  /*3030*/  FSEL R27, R0, R13, !P1 ;  /* 0x0000000d001b7208 */ /* 0x000fe40004800000 */
[----:B------:R-:W-:-:S02]  /*3040*/  FSEL R30, R2, R11, !P2 ;  /* 0x0000000b021e7208 */ /* 0x000fc40005000000 */
[----:B------:R-:W-:Y:S02]  /*3050*/  IADD3 R0, R27, -0x3f3504f3, RZ ;  /* 0xc0cafb0d1b007810 */ /* 0x000fe40007ffe0ff */
[----:B------:R-:W-:Y:S02]  /*3060*/  LOP3.LUT R6, R6, 0x4, RZ, 0xc0, !PT ;  /* 0x0000000406067812 */ /* 0x000fe400078ec0ff */
[----:B------:R-:W-:Y:S02]  /*3070*/  LOP3.LUT R2, R0, 0xff800000, RZ, 0xc0, !PT ;  /* 0xff80000000027812 */ /* 0x000fe400078ec0ff */
[----:B------:R-:W-:Y:S01]  /*3080*/  FSEL R0, RZ, -23, P1 ;  /* 0xc1b80000ff007808 */ /* 0x000fe20000800000 */
[----:B------:R-:W-:Y:S01]  /*3090*/  IMAD.IADD R6, R6, 0x1, R165 ;  /* 0x0000000106067824 */ /* 0x000fe200078e02a5 */
[----:B------:R-:W-:Y:S01]  /*30a0*/  BAR.SYNC.DEFER_BLOCKING 0x0 ;  /* 0x0000000000007b1d */ /* 0x000fe20000010000 */
[----:B------:R-:W-:Y:S02]  /*30b0*/  FSETP.GT.AND P1, PT, |R13|, 8.50705917302346158658e+37, PT ;  /* 0x7e8000000d00780b */ /* 0x000fe40003f24200 */
[----:B------:R-:W-:-:S02]  /*30c0*/  SGXT R4, R4, 0x1 ;  /* 0x000000010404781a */ /* 0x000fc40000000200 */
[----:B------:R-:W-:Y:S02]  /*30d0*/  LOP3.LUT R3, R31, 0x10, RZ, 0xc0, !PT ;  /* 0x000000101f037812 */ /* 0x000fe400078ec0ff */
[----:B------:R-:W-:Y:S02]  /*30e0*/  LOP3.LUT R24, R5, 0x240, R4, 0x78, !PT ;  /* 0x0000024005187812 */ /* 0x000fe400078e7804 */
[----:B------:R-:W-:Y:S01]  /*30f0*/  FSEL R4, RZ, -23, P2 ;  /* 0xc1b80000ff047808 */ /* 0x000fe20001000000 */
[----:B------:R-:W-:Y:S01]  /*3100*/  IMAD R26, R3, 0x4, R6 ;  /* 0x00000004031a7824 */ /* 0x000fe200078e0206 */
[----:B------:R-:W-:Y:S01]  /*3110*/  FSETP.GEU.AND P2, PT, |R11|, 1.175494350822287508e-38, PT ;  /* 0x008000000b00780b */ /* 0x000fe20003f4e200 */
[----:B------:R-:W-:Y:S01]  /*3120*/  IMAD.SHL.U32 R6, R31, 0x80, RZ ;  /* 0x000000801f067824 */ /* 0x000fe200078e00ff */
[----:B------:R-:W-:Y:S01]  /*3130*/  LOP3.LUT R9, R8, 0x48, R31, 0x78, !PT ;  /* 0x0000004808097812 */ /* 0x000fe200078e781f */
[----:B------:R-:W-:Y:S01]  /*3140*/  @P1 FMUL R13, R13, 0.25 ;  /* 0x3e8000000d0d1820 */ /* 0x000fe20000400000 */
[----:B------:R-:W-:-:S02]  /*3150*/  VIADD R3, R30, 0xc0cafb0d ;  /* 0xc0cafb0d1e037836 */ /* 0x000fc40000000000 */
[----:B------:R-:W-:Y:S01]  /*3160*/  @P0 FMUL R11, R11, 0.25 ;  /* 0x3e8000000b0b0820 */ /* 0x000fe20000400000 */
[----:B------:R-:W-:Y:S01]  /*3170*/  LOP3.LUT R25, R9, 0x600, R6, 0xf8, !PT ;  /* 0x0000060009197812 */ /* 0x000fe200078ef806 */
[----:B------:R-:W-:Y:S01]  /*3180*/  @!P3 FMUL R13, R13, 16777216 ;  /* 0x4b8000000d0db820 */ /* 0x000fe20000400000 */
[----:B------:R-:W-:Y:S01]  /*3190*/  @P1 FMUL R92, R92, 0.25 ;  /* 0x3e8000005c5c1820 */ /* 0x000fe20000400000 */
[----:B------:R-:W-:Y:S01]  /*31a0*/  LOP3.LUT R5, R3, 0xff800000, RZ, 0xc0, !PT ;  /* 0xff80000003057812 */ /* 0x000fe200078ec0ff */
[----:B------:R-:W-:Y:S01]  /*31b0*/  @P1 FMUL R88, R88, 0.25 ;  /* 0x3e80000058581820 */ /* 0x000fe20000400000 */
[----:B------:R-:W1:Y:S01]  /*31c0*/  MUFU.RCP R9, R13 ;  /* 0x0000000d00097308 */ /* 0x000e620000001000 */
[-C--:B------:R-:W-:Y:S01]  /*31d0*/  I2FP.F32.S32 R3, R2.reuse ;  /* 0x0000000200037245 */ /* 0x080fe20000201400 */
[----:B------:R-:W-:Y:S01]  /*31e0*/  @!P2 FMUL R11, R11, 16777216 ;  /* 0x4b8000000b0ba820 */ /* 0x000fe20000400000 */
[----:B------:R-:W-:Y:S01]  /*31f0*/  @!P3 FMUL R92, R92, 16777216 ;  /* 0x4b8000005c5cb820 */ /* 0x000fe20000400000 */
[----:B------:R-:W-:Y:S01]  /*3200*/  @!P3 FMUL R88, R88, 16777216 ;  /* 0x4b8000005858b820 */ /* 0x000fe20000400000 */
[----:B------:R-:W-:Y:S01]  /*3210*/  IADD3 R2, R27, -R2, RZ ;  /* 0x800000021b027210 */ /* 0x000fe20007ffe0ff */
[----:B------:R-:W-:Y:S01]  /*3220*/  FFMA.FTZ R0, R3, 1.1920928955078125e-07, R0 ;  /* 0x3400000003007823 */ /* 0x000fe20000010000 */
[----:B------:R-:W-:Y:S01]  /*3230*/  I2FP.F32.S32 R7, R5 ;  /* 0x0000000500077245 */ /* 0x000fe20000201400 */
[----:B------:R-:W2:Y:S01]  /*3240*/  MUFU.RCP R3, R11 ;  /* 0x0000000b00037308 */ /* 0x000ea20000001000 */
[----:B------:R-:W-:-:S02]  /*3250*/  IMAD.IADD R5, R30, 0x1, -R5 ;  /* 0x000000011e057824 */ /* 0x000fc400078e0a05 */
[----:B------:R-:W-:Y:S01]  /*3260*/  @!P2 FMUL R95, R95, 16777216 ;  /* 0x4b8000005f5fa820 */ /* 0x000fe20000400000 */
[----:B------:R-:W-:Y:S01]  /*3270*/  @!P2 FMUL R94, R94, 16777216 ;  /* 0x4b8000005e5ea820 */ /* 0x000fe20000400000 */
[----:B------:R-:W-:Y:S01]  /*3280*/  @!P2 FMUL R91, R91, 16777216 ;  /* 0x4b8000005b5ba820 */ /* 0x000fe20000400000 */
[----:B------:R-:W-:Y:S01]  /*3290*/  @!P2 FMUL R90, R90, 16777216 ;  /* 0x4b8000005a5aa820 */ /* 0x000fe20000400000 */
[----:B------:R-:W-:Y:S01]  /*32a0*/  @!P2 FMUL R67, R67, 16777216 ;  /* 0x4b8000004343a820 */ /* 0x000fe20000400000 */
[----:B------:R-:W-:Y:S01]  /*32b0*/  @!P2 FMUL R66, R66, 16777216 ;  /* 0x4b8000004242a820 */ /* 0x000fe20000400000 */
[----:B------:R-:W-:Y:S01]  /*32c0*/  @!P2 FMUL R75, R75, 16777216 ;  /* 0x4b8000004b4ba820 */ /* 0x000fe20000400000 */
[C---:B-1----:R-:W-:Y:S01]  /*32d0*/  FMUL R6, R9.reuse, R92 ;  /* 0x0000005c09067220 */ /* 0x042fe20000400000 */
[----:B------:R-:W-:Y:S01]  /*32e0*/  FMUL R13, R9, R88 ;  /* 0x00000058090d7220 */ /* 0x000fe20000400000 */
[----:B------:R-:W-:Y:S01]  /*32f0*/  @!P2 FMUL R74, R74, 16777216 ;  /* 0x4b8000004a4aa820 */ /* 0x000fe20000400000 */
[----:B------:R-:W-:Y:S01]  /*3300*/  FADD R2, R2, -1 ;  /* 0xbf80000002027421 */ /* 0x000fe20000000000 */
[----:B------:R-:W-:Y:S01]  /*3310*/  FADD R5, R5, -1 ;  /* 0xbf80000005057421 */ /* 0x000fe20000000000 */
[----:B------:R-:W-:Y:S01]  /*3320*/  FFMA.FTZ R4, R7, 1.1920928955078125e-07, R4 ;  /* 0x3400000007047823 */ /* 0x000fe20000010004 */
[----:B------:R-:W-:Y:S01]  /*3330*/  F2FP.F16.F32.PACK_AB R21, R6, R13 ;  /* 0x0000000d0615723e */ /* 0x000fe200000000ff */
[----:B------:R-:W-:-:S02]  /*3340*/  IMAD.MOV.U32 R6, RZ, RZ, 0x3dc6b27f ;  /* 0x3dc6b27fff067424 */ /* 0x000fc400078e00ff */
[C---:B--2---:R-:W-:Y:S01]  /*3350*/  FMUL R7, R3.reuse, R95 ;  /* 0x0000005f03077220 */ /* 0x044fe20000400000 */
[C---:B------:R-:W-:Y:S01]  /*3360*/  FMUL R8, R3.reuse, R94 ;  /* 0x0000005e03087220 */ /* 0x040fe20000400000 */
[C---:B------:R-:W-:Y:S01]  /*3370*/  FMUL R12, R3.reuse, R91 ;  /* 0x0000005b030c7220 */ /* 0x040fe20000400000 */
[C---:B------:R-:W-:Y:S01]  /*3380*/  FMUL R11, R3.reuse, R90 ;  /* 0x0000005a030b7220 */ /* 0x040fe20000400000 */
[C---:B------:R-:W-:Y:S01]  /*3390*/  FMUL R14, R3.reuse, R67 ;  /* 0x00000043030e7220 */ /* 0x040fe20000400000 */
[C---:B------:R-:W-:Y:S01]  /*33a0*/  FMUL R15, R3.reuse, R66 ;  /* 0x00000042030f7220 */ /* 0x040fe20000400000 */
[C---:B------:R-:W-:Y:S01]  /*33b0*/  FMUL R17, R3.reuse, R75 ;  /* 0x0000004b03117220 */ /* 0x040fe20000400000 */
[----:B------:R-:W-:Y:S01]  /*33c0*/  FMUL R18, R3, R74 ;  /* 0x0000004a03127220 */ /* 0x000fe20000400000 */
[-C--:B------:R-:W-:Y:S01]  /*33d0*/  FFMA.FTZ R3, R2, R6.reuse, -0.16845393180847167969 ;  /* 0xbe2c7f3002037423 */ /* 0x080fe20000010006 */
[----:B------:R-:W-:Y:S01]  /*33e0*/  FFMA.FTZ R6, R5, R6, -0.16845393180847167969 ;  /* 0xbe2c7f3005067423 */ /* 0x000fe20000010006 */
[----:B------:R-:W-:Y:S01]  /*33f0*/  @P1 FMUL R64, R64, 0.25 ;  /* 0x3e80000040401820 */ /* 0x000fe20000400000 */
[----:B------:R-:W-:Y:S01]  /*3400*/  @P1 FMUL R72, R72, 0.25 ;  /* 0x3e80000048481820 */ /* 0x000fe20000400000 */
[----:B------:R-:W-:Y:S01]  /*3410*/  @P1 FMUL R93, R93, 0.25 ;  /* 0x3e8000005d5d1820 */ /* 0x000fe20000400000 */
[----:B------:R-:W-:Y:S01]  /*3420*/  FFMA.FTZ R6, R5, R6, 0.1716887056827545166 ;  /* 0x3e2fcf2a05067423 */ /* 0x000fe20000010006 */
[----:B------:R-:W-:Y:S01]  /*3430*/  @!P3 FMUL R64, R64, 16777216 ;  /* 0x4b8000004040b820 */ /* 0x000fe20000400000 */
[----:B------:R-:W-:Y:S01]  /*3440*/  @!P3 FMUL R72, R72, 16777216 ;  /* 0x4b8000004848b820 */ /* 0x000fe20000400000 */
[----:B------:R-:W-:Y:S01]  /*3450*/  @P1 FMUL R89, R89, 0.25 ;  /* 0x3e80000059591820 */ /* 0x000fe20000400000 */
[----:B------:R-:W-:Y:S01]  /*3460*/  @P1 FMUL R65, R65, 0.25 ;  /* 0x3e80000041411820 */ /* 0x000fe20000400000 */
[----:B------:R-:W-:Y:S01]  /*3470*/  FFMA.FTZ R6, R5, R6, -0.17900948226451873779 ;  /* 0xbe374e4305067423 */ /* 0x000fe20000010006 */
[C---:B------:R-:W-:Y:S01]  /*3480*/  FMUL R10, R9.reuse, R64 ;  /* 0x00000040090a7220 */ /* 0x040fe20000400000 */
[----:B------:R-:W-:Y:S01]  /*3490*/  FMUL R19, R9, R72 ;  /* 0x0000004809137220 */ /* 0x000fe20000400000 */
[----:B------:R-:W-:Y:S01]  /*34a0*/  @P1 FMUL R73, R73, 0.25 ;  /* 0x3e80000049491820 */ /* 0x000fe20000400000 */
[----:B------:R-:W-:Y:S01]  /*34b0*/  @!P3 FMUL R93, R93, 16777216 ;  /* 0x4b8000005d5db820 */ /* 0x000fe20000400000 */
[----:B------:R-:W-:Y:S01]  /*34c0*/  @!P3 FMUL R89, R89, 16777216 ;  /* 0x4b8000005959b820 */ /* 0x000fe20000400000 */
[----:B------:R-:W-:Y:S01]  /*34d0*/  @!P3 FMUL R65, R65, 16777216 ;  /* 0x4b8000004141b820 */ /* 0x000fe20000400000 */
[----:B------:R-:W-:Y:S01]  /*34e0*/  FFMA.FTZ R6, R5, R6, 0.20512372255325317383 ;  /* 0x3e520bf405067423 */ /* 0x000fe20000010006 */
[----:B------:R-:W-:Y:S01]  /*34f0*/  @!P3 FMUL R73, R73, 16777216 ;  /* 0x4b8000004949b820 */ /* 0x000fe20000400000 */
[----:B------:R-:W-:Y:S01]  /*3500*/  F2FP.F16.F32.PACK_AB R20, R10, R19 ;  /* 0x000000130a14723e */ /* 0x000fe200000000ff */
[C---:B------:R-:W-:Y:S01]  /*3510*/  FMUL R10, R9.reuse, R93 ;  /* 0x0000005d090a7220 */ /* 0x040fe20000400000 */
[----:B------:R-:W-:Y:S01]  /*3520*/  FMUL R13, R9, R89 ;  /* 0x00000059090d7220 */ /* 0x000fe20000400000 */
[----:B------:R-:W-:Y:S01]  /*3530*/  FFMA.FTZ R6, R5, R6, -0.24046532809734344482 ;  /* 0xbe763c8b05067423 */ /* 0x000fe20000010006 */
[C---:B------:R-:W-:Y:S01]  /*3540*/  FMUL R16, R9.reuse, R65 ;  /* 0x0000004109107220 */ /* 0x040fe20000400000 */
[----:B------:R-:W-:Y:S01]  /*3550*/  FMUL R9, R9, R73 ;  /* 0x0000004909097220 */ /* 0x000fe20000400000 */
[----:B------:R-:W-:Y:S01]  /*3560*/  FFMA.FTZ R3, R2, R3, 0.1716887056827545166 ;  /* 0x3e2fcf2a02037423 */ /* 0x000fe20000010003 */
[----:B------:R-:W-:Y:S01]  /*3570*/  FFMA.FTZ R6, R5, R6, 0.28857114911079406738 ;  /* 0x3e93bf9905067423 */ /* 0x000fe20000010006 */
[----:B------:R-:W-:Y:S01]  /*3580*/  F2FP.F16.F32.PACK_AB R23, R10, R13 ;  /* 0x0000000d0a17723e */ /* 0x000fe200000000ff */
[----:B------:R-:W-:Y:S01]  /*3590*/  STS.64 [R24+UR6], R20 ;  /* 0x0000001418007988 */ /* 0x000fe20008000a06 */
[----:B------:R-:W-:Y:S01]  /*35a0*/  F2FP.F16.F32.PACK_AB R10, R15, R18 ;  /* 0x000000120f0a723e */ /* 0x000fe200000000ff */
[----:B------:R-:W-:Y:S01]  /*35b0*/  FFMA.FTZ R6, R5, R6, -0.36067417263984680176 ;  /* 0xbeb8aa4905067423 */ /* 0x000fe20000010006 */
[----:B------:R-:W-:Y:S01]  /*35c0*/  F2FP.F16.F32.PACK_AB R22, R16, R9 ;  /* 0x000000091016723e */ /* 0x000fe200000000ff */
[----:B------:R-:W-:Y:S01]  /*35d0*/  FFMA.FTZ R3, R2, R3, -0.17900948226451873779 ;  /* 0xbe374e4302037423 */ /* 0x000fe20000010003 */
[----:B------:R-:W-:Y:S01]  /*35e0*/  F2FP.F16.F32.PACK_AB R15, R7, R12 ;  /* 0x0000000c070f723e */ /* 0x000fe200000000ff */
[C---:B------:R-:W-:Y:S01]  /*35f0*/  FFMA.FTZ R6, R5.reuse, R6, 0.48089820146560668945 ;  /* 0x3ef6384a05067423 */ /* 0x040fe20000010006 */
[----:B------:R-:W-:Y:S01]  /*3600*/  F2FP.F16.F32.PACK_AB R11, R8, R11 ;  /* 0x0000000b080b723e */ /* 0x000fe200000000ff */
[----:B------:R-:W-:Y:S01]  /*3610*/  STS.64 [R24+UR6+0x100], R22 ;  /* 0x0001001618007988 */ /* 0x000fe20008000a06 */
[----:B------:R-:W-:Y:S01]  /*3620*/  F2FP.F16.F32.PACK_AB R14, R14, R17 ;  /* 0x000000110e0e723e */ /* 0x000fe200000000ff */
[----:B------:R-:W-:Y:S01]  /*3630*/  FFMA.FTZ R3, R2, R3, 0.20512372255325317383 ;  /* 0x3e520bf402037423 */ /* 0x000fe20000010003 */
[----:B------:R-:W-:Y:S01]  /*3640*/  LOP3.LUT R7, R24, 0x8, RZ, 0x3c, !PT ;  /* 0x0000000818077812 */ /* 0x000fe200078e3cff */
[----:B------:R-:W-:Y:S01]  /*3650*/  FFMA.FTZ R6, R5, R6, -0.72134751081466674805 ;  /* 0xbf38aa3b05067423 */ /* 0x000fe20000010006 */
[----:B------:R-:W-:Y:S01]  /*3660*/  ISETP.GE.U32.AND P1, PT, R27, 0x7f800000, PT ;  /* 0x7f8000001b00780c */ /* 0x000fe20003f26070 */
[C---:B------:R-:W-:Y:S01]  /*3670*/  FFMA.FTZ R3, R2.reuse, R3, -0.24046532809734344482 ;  /* 0xbe763c8b02037423 */ /* 0x040fe20000010003 */
[----:B------:R-:W1:Y:S01]  /*3680*/  LDC.64 R12, c[0x0][0x228] ;  /* 0x00008a00ff0c7b82 */ /* 0x000e620000000a00 */
[----:B------:R-:W-:Y:S01]  /*3690*/  STS.64 [R7+UR6+0x400], R10 ;  /* 0x0004000a07007988 */ /* 0x000fe20008000a06 */
[C---:B------:R-:W-:Y:S01]  /*36a0*/  FMUL R6, R5.reuse, R6 ;  /* 0x0000000605067220 */ /* 0x040fe20000400000 */
[----:B------:R-:W-:Y:S01]  /*36b0*/  FFMA.FTZ R3, R2, R3, 0.28857114911079406738 ;  /* 0x3e93bf9902037423 */ /* 0x000fe20000010003 */
[----:B------:R-:W-:Y:S01]  /*36c0*/  ISETP.GE.U32.AND P3, PT, R30, 0x7f800000, PT ;  /* 0x7f8000001e00780c */ /* 0x000fe20003f66070 */
[----:B------:R2:W-:Y:S01]  /*36d0*/  STS.64 [R7+UR6+0x500], R14 ;  /* 0x0005000e07007988 */ /* 0x0005e20008000a06 */
[----:B------:R-:W-:Y:S01]  /*36e0*/  FMUL R6, R5, R6 ;  /* 0x0000000605067220 */ /* 0x000fe20000400000 */
[----:B------:R-:W-:Y:S01]  /*36f0*/  FFMA.FTZ R3, R2, R3, -0.36067417263984680176 ;  /* 0xbeb8aa4902037423 */ /* 0x000fe20000010003 */
[----:B------:R-:W-:-:S02]  /*3700*/  LOP3.LUT R29, R29, 0x1f, R31, 0xf8, !PT ;  /* 0x0000001f1d1d7812 */ /* 0x000fc400078ef81f */
[----:B------:R-:W-:Y:S01]  /*3710*/  FFMA.FTZ R5, R5, 1.4426950216293334961, R6 ;  /* 0x3fb8aa3b05057823 */ /* 0x000fe20000010006 */
[----:B------:R-:W-:Y:S01]  /*3720*/  FFMA.FTZ R3, R2, R3, 0.48089820146560668945 ;  /* 0x3ef6384a02037423 */ /* 0x000fe20000010003 */
[----:B------:R-:W-:Y:S02]  /*3730*/  LEA.HI R17, R31, 0x1c, RZ, 0x1b ;  /* 0x0000001c1f117811 */ /* 0x000fe400078fd8ff */
[----:B------:R-:W-:Y:S01]  /*3740*/  FADD R18, R4, R5 ;  /* 0x0000000504127221 */ /* 0x000fe20000000000 */
[----:B------:R-:W-:Y:S01]  /*3750*/  LOP3.LUT R4, R25, 0x8, RZ, 0x3c, !PT ;  /* 0x0000000819047812 */ /* 0x000fe200078e3cff */
[----:B------:R-:W-:Y:S01]  /*3760*/  BAR.SYNC.DEFER_BLOCKING 0x0 ;  /* 0x0000000000007b1d */ /* 0x000fe20000010000 */
[C---:B------:R-:W-:Y:S01]  /*3770*/  FFMA.FTZ R3, R2.reuse, R3, -0.72134751081466674805 ;  /* 0xbf38aa3b02037423 */ /* 0x040fe20000010003 */
[----:B------:R-:W-:Y:S01]  /*3780*/  SHF.R.U32.HI R5, RZ, 0x5, R31 ;  /* 0x00000005ff057819 */ /* 0x000fe2000001161f */
[----:B------:R-:W-:Y:S01]  /*3790*/  @P3 IMAD.MOV.U32 R9, RZ, RZ, 0x7f800000 ;  /* 0x7f800000ff093424 */ /* 0x000fe200078e00ff */
[----:B------:R-:W-:Y:S01]  /*37a0*/  FSETP.NEU.AND P0, PT, R27, RZ, PT ;  /* 0x000000ff1b00720b */ /* 0x000fe20003f0d000 */
[----:B------:R-:W-:Y:S01]  /*37b0*/  FMUL R3, R2, R3 ;  /* 0x0000000302037220 */ /* 0x000fe20000400000 */
[----:B------:R-:W-:Y:S01]  /*37c0*/  SGXT.U32 R5, R5, 0x2 ;  /* 0x000000020505781a */ /* 0x000fe20000000000 */
[----:B------:R-:W-:Y:S01]  /*37d0*/  @P3 FFMA.FTZ R18, R30, R9, +INF ;  /* 0x7f8000001e123423 */ /* 0x000fe20000010009 */
[----:B0-----:R-:W-:-:S02]  /*37e0*/  IMAD R17, R17, R28, RZ ;  /* 0x0000001c11117224 */ /* 0x001fc400078e02ff */
[----:B------:R-:W-:Y:S01]  /*37f0*/  FMUL R3, R2, R3 ;  /* 0x0000000302037220 */ /* 0x000fe20000400000 */
[----:B------:R-:W-:Y:S01]  /*3800*/  FSETP.NEU.AND P2, PT, R30, RZ, PT ;  /* 0x000000ff1e00720b */ /* 0x000fe20003f4d000 */
[----:B------:R-:W-:Y:S02]  /*3810*/  IMAD R5, R5, R28, RZ ;  /* 0x0000001c05057224 */ /* 0x000fe400078e02ff */
[----:B------:R-:W-:Y:S01]  /*3820*/  FFMA.FTZ R3, R2, 1.4426950216293334961, R3 ;  /* 0x3fb8aa3b02037823 */ /* 0x000fe20000010003 */
[----:B------:R-:W-:Y:S01]  /*3830*/  @P1 MOV R2, 0x7f800000 ;  /* 0x7f80000000021802 */ /* 0x000fe20000000f00 */
[----:B--2---:R-:W-:Y:S01]  /*3840*/  IMAD R7, R28, 0x4, R5 ;  /* 0x000000041c077824 */ /* 0x004fe200078e0205 */
[----:B------:R-:W-:Y:S01]  /*3850*/  FSEL R18, R18, -INF , P2 ;  /* 0xff80000012127808 */ /* 0x000fe20001000000 */
[----:B------:R-:W-:Y:S02]  /*3860*/  FADD R0, R0, R3 ;  /* 0x0000000300007221 */ /* 0x000fe40000000000 */
[----:B------:R-:W-:Y:S01]  /*3870*/  @P1 FFMA.FTZ R0, R27, R2, +INF ;  /* 0x7f8000001b001423 */ /* 0x000fe20000010002 */
[----:B------:R-:W-:Y:S01]  /*3880*/  IMAD R2, R29, UR5, RZ ;  /* 0x000000051d027c24 */ /* 0x000fe2000f8e02ff */
[----:B------:R-:W-:Y:S01]  /*3890*/  UIMAD.WIDE UR4, UR4, 0x2, URZ ;  /* 0x00000002040478a5 */ /* 0x000fe2000f8e023f */
[----:B------:R-:W-:-:S02]  /*38a0*/  IMAD R9, R28, 0x4, R7 ;  /* 0x000000041c097824 */ /* 0x000fc400078e0207 */
[----:B------:R-:W-:Y:S01]  /*38b0*/  FFMA R33, R18, 0.69314718246459960938, R33 ;  /* 0x3f31721812217823 */ /* 0x000fe20000000021 */
[----:B------:R-:W0:Y:S01]  /*38c0*/  LDS.64 R24, [R25+UR6] ;  /* 0x0000000619187984 */ /* 0x000e220008000a00 */
[C---:B------:R-:W-:Y:S01]  /*38d0*/  SHF.L.U32 R3, R2.reuse, 0x1, RZ ;  /* 0x0000000102037819 */ /* 0x040fe200000006ff */
[----:B------:R-:W-:Y:S01]  /*38e0*/  IMAD.HI R2, R2, 0x2, RZ ;  /* 0x0000000202027827 */ /* 0x000fe200078e02ff */
[C---:B------:R-:W-:Y:S01]  /*38f0*/  LEA R10, R28.reuse, R9, 0x2 ;  /* 0x000000091c0a7211 */ /* 0x040fe200078e10ff */
[----:B------:R2:W3:Y:S01]  /*3900*/  LDS.64 R20, [R4+UR6] ;  /* 0x0000000604147984 */ /* 0x0004e20008000a00 */
[----:B-1----:R-:W-:Y:S01]  /*3910*/  IADD3 R14, P3, P4, R3, UR8, R12 ;  /* 0x00000008030e7c10 */ /* 0x002fe2000fc7e00c */
[----:B------:R-:W-:Y:S01]  /*3920*/  ULDC UR4, c[0x0][0x27c] ;  /* 0x00009f0000047ab9 */ /* 0x000fe20000000800 */
[----:B------:R-:W-:Y:S01]  /*3930*/  LOP3.LUT P1, RZ, R31, 0x60, RZ, 0xc0, !PT ;  /* 0x000000601fff7812 */ /* 0x000fe2000782c0ff */
[----:B------:R-:W-:Y:S01]  /*3940*/  IMAD R11, R28, 0x4, R10 ;  /* 0x000000041c0b7824 */ /* 0x000fe200078e020a */
[----:B------:R-:W-:Y:S01]  /*3950*/  IADD3.X R22, R2, UR5, R13, P3, P4 ;  /* 0x0000000502167c10 */ /* 0x000fe20009fe840d */
[----:B------:R-:W-:Y:S01]  /*3960*/  UIMAD UR4, UR7, UR4, URZ ;  /* 0x00000004070472a4 */ /* 0x000fe2000f8e023f */
[-C--:B------:R-:W-:Y:S01]  /*3970*/  LEA R2, P5, R5, R14.reuse, 0x1 ;  /* 0x0000000e05027211 */ /* 0x080fe200078a08ff */
[----:B------:R-:W-:Y:S01]  /*3980*/  IMAD R13, R28, 0x4, R11 ;  /* 0x000000041c0d7824 */ /* 0x000fe200078e020b */
[----:B--2---:R-:W-:Y:S01]  /*3990*/  LEA R4, P4, R7, R14, 0x1 ;  /* 0x0000000e07047211 */ /* 0x004fe200078808ff */
[----:B------:R-:W-:Y:S01]  /*39a0*/  USHF.L.U32 UR7, UR4, 0x2, URZ ;  /* 0x0000000204077899 */ /* 0x000fe2000800063f */
[----:B------:R-:W-:Y:S01]  /*39b0*/  LEA.HI.X.SX32 R3, R5, R22, 0x1, P5 ;  /* 0x0000001605037211 */ /* 0x000fe200028f0eff */
[----:B------:R-:W-:Y:S01]  /*39c0*/  UIMAD.WIDE UR4, UR4, 0x4, URZ ;  /* 0x00000004040478a5 */ /* 0x000fe2000f8e023f */
[----:B------:R-:W-:-:S02]  /*39d0*/  LEA R6, P5, R9, R14, 0x1 ;  /* 0x0000000e09067211 */ /* 0x000fc400078a08ff */
[----:B------:R-:W-:Y:S02]  /*39e0*/  LEA R8, P6, R10, R14, 0x1 ;  /* 0x0000000e0a087211 */ /* 0x000fe400078c08ff */
[-C--:B------:R-:W-:Y:S02]  /*39f0*/  LEA.HI.X.SX32 R5, R7, R22.reuse, 0x1, P4 ;  /* 0x0000001607057211 */ /* 0x080fe400020f0eff */
[-C--:B------:R-:W-:Y:S02]  /*3a00*/  LEA.HI.X.SX32 R7, R9, R22.reuse, 0x1, P5 ;  /* 0x0000001609077211 */ /* 0x080fe400028f0eff */
[----:B------:R-:W-:Y:S02]  /*3a10*/  LEA R15, R28, R13, 0x2 ;  /* 0x0000000d1c0f7211 */ /* 0x000fe400078e10ff */
[----:B------:R-:W-:Y:S02]  /*3a20*/  LEA.HI.X.SX32 R9, R10, R22, 0x1, P6 ;  /* 0x000000160a097211 */ /* 0x000fe400030f0eff */
[----:B------:R-:W-:-:S02]  /*3a30*/  LEA R10, P4, R11, R14, 0x1 ;  /* 0x0000000e0b0a7211 */ /* 0x000fc400078808ff */
[-C--:B------:R-:W-:Y:S02]  /*3a40*/  LEA R16, P3, R17, R14.reuse, 0x1 ;  /* 0x0000000e11107211 */ /* 0x080fe400078608ff */
[-C--:B------:R-:W-:Y:S02]  /*3a50*/  LEA R12, P5, R13, R14.reuse, 0x1 ;  /* 0x0000000e0d0c7211 */ /* 0x080fe400078a08ff */
[----:B------:R-:W-:Y:S02]  /*3a60*/  LEA R14, P6, R15, R14, 0x1 ;  /* 0x0000000e0f0e7211 */ /* 0x000fe400078c08ff */
[-C--:B------:R-:W-:Y:S02]  /*3a70*/  LEA.HI.X.SX32 R11, R11, R22.reuse, 0x1, P4 ;  /* 0x000000160b0b7211 */ /* 0x080fe400020f0eff */
[----:B------:R-:W-:Y:S01]  /*3a80*/  LEA.HI.X.SX32 R13, R13, R22, 0x1, P5 ;  /* 0x000000160d0d7211 */ /* 0x000fe200028f0eff */
[----:B0-----:R0:W-:Y:S01]  /*3a90*/  STG.E.U16 desc[UR10][R2.64], R24 ;  /* 0x0000001802007986 */ /* 0x0011e2000c10150a */
[----:B------:R-:W-:-:S02]  /*3aa0*/  PRMT R19, R24, 0x7632, R19 ;  /* 0x0000763218137816 */ /* 0x000fc40000000013 */
[-C--:B------:R-:W-:Y:S01]  /*3ab0*/  LEA.HI.X.SX32 R15, R15, R22.reuse, 0x1, P6 ;  /* 0x000000160f0f7211 */ /* 0x080fe200030f0eff */
[----:B---3--:R1:W-:Y:S01]  /*3ac0*/  STG.E.U16 desc[UR10][R4.64], R20 ;  /* 0x0000001404007986 */ /* 0x0083e2000c10150a */
[----:B------:R-:W-:Y:S02]  /*3ad0*/  LEA.HI.X.SX32 R17, R17, R22, 0x1, P3 ;  /* 0x0000001611117211 */ /* 0x000fe400018f0eff */
[----:B------:R-:W2:Y:S01]  /*3ae0*/  LDC.64 R22, c[0x0][0x230] ;  /* 0x00008c00ff167b82 */ /* 0x000ea20000000a00 */
[----:B------:R3:W-:Y:S01]  /*3af0*/  STG.E.U16 desc[UR10][R6.64], R19 ;  /* 0x0000001306007986 */ /* 0x0007e2000c10150a */
[----:B0-----:R-:W-:Y:S01]  /*3b00*/  FSEL R3, R0, -INF , P0 ;  /* 0xff80000000037808 */ /* 0x001fe20000000000 */
[----:B------:R-:W-:Y:S01]  /*3b10*/  IMAD.HI R0, R29, 0x4, RZ ;  /* 0x000000041d007827 */ /* 0x000fe200078e02ff */
[----:B-1----:R-:W-:-:S03]  /*3b20*/  PRMT R5, R20, 0x7632, R5 ;  /* 0x0000763214057816 */ /* 0x002fc60000000005 */
[----:B------:R-:W-:Y:S01]  /*3b30*/  FFMA R32, R3, 0.69314718246459960938, R32 ;  /* 0x3f31721803207823 */ /* 0x000fe20000000020 */
[----:B------:R-:W-:Y:S01]  /*3b40*/  IMAD.SHL.U32 R3, R29, 0x4, RZ ;  /* 0x000000041d037824 */ /* 0x000fe200078e00ff */
[----:B---3--:R-:W-:Y:S01]  /*3b50*/  PRMT R7, R25, 0x7632, R7 ;  /* 0x0000763219077816 */ /* 0x008fe20000000007 */
[----:B------:R0:W-:Y:S04]  /*3b60*/  STG.E.U16 desc[UR10][R8.64], R5 ;  /* 0x0000000508007986 */ /* 0x0001e8000c10150a */
[----:B------:R1:W-:Y:S04]  /*3b70*/  STG.E.U16 desc[UR10][R10.64], R25 ;  /* 0x000000190a007986 */ /* 0x0003e8000c10150a */
[----:B------:R1:W-:Y:S01]  /*3b80*/  STG.E.U16 desc[UR10][R12.64], R21 ;  /* 0x000000150c007986 */ /* 0x0003e2000c10150a */
[----:B--2---:R-:W-:-:S02]  /*3b90*/  IADD3 R2, P0, P2, R3, UR7, R22 ;  /* 0x0000000703027c10 */ /* 0x004fc4000fa1e016 */
[----:B0-----:R-:W-:Y:S01]  /*3ba0*/  PRMT R9, R21, 0x7632, R9 ;  /* 0x0000763215097816 */ /* 0x001fe20000000009 */
[----:B------:R1:W-:Y:S01]  /*3bb0*/  STG.E.U16 desc[UR10][R14.64], R7 ;  /* 0x000000070e007986 */ /* 0x0003e2000c10150a */
[----:B------:R-:W-:-:S03]  /*3bc0*/  IADD3.X R3, R0, UR5, R23, P0, P2 ;  /* 0x0000000500037c10 */ /* 0x000fc600087e4417 */
[----:B------:R1:W-:Y:S01]  /*3bd0*/  STG.E.U16 desc[UR10][R16.64], R9 ;  /* 0x0000000910007986 */ /* 0x0003e2000c10150a */
[----:B------:R-:W-:Y:S06]  /*3be0*/  BAR.SYNC.DEFER_BLOCKING 0x0 ;  /* 0x0000000000007b1d */ /* 0x000fec0000010000 */
[----:B------:R1:W-:Y:S02]  /*3bf0*/  STS.64 [R161+UR6], R32 ;  /* 0x00000020a1007988 */ /* 0x0003e40008000a06 */
[----:B------:R-:W-:Y:S06]  /*3c00*/  BAR.SYNC.DEFER_BLOCKING 0x0 ;  /* 0x0000000000007b1d */ /* 0x000fec0000010000 */
[----:B------:R-:W-:Y:S05]  /*3c10*/  @P1 EXIT ;  /* 0x000000000000194d */ /* 0x000fea0003800000 */
[----:B------:R-:W0:Y:S04]  /*3c20*/  LDS R5, [R26] ;  /* 0x000000001a057984 */ /* 0x000e280000000800 */
[----:B0-----:R-:W-:Y:S01]  /*3c30*/  STG.E desc[UR10][R2.64], R5 ;  /* 0x0000000502007986 */ /* 0x001fe2000c10190a */
[----:B------:R-:W-:Y:S05]  /*3c40*/  EXIT ;  /* 0x000000000000794d */ /* 0x000fea0003800000 */
.L_x_2:
[----:B------:R-:W-:-:S00]  /*3c50*/  BRA `(.L_x_2) ;  /* 0xfffffffc00fc7947 */ /* 0x000fc0000383ffff */
[----:B------:R-:W-:-:S00]  /*3c60*/  NOP ;  /* 0x0000000000007918 */ /* 0x000fc00000000000 */
        /* <DEDUP_REMOVED lines=9> */
.L_x_3:


//--------------------- .nv.global.init           --------------------------
	.section	.nv.global.init,"aw",@progbits
.nv.global.init:
	.type		_$_str,@object
	.size		_$_str,(.L_0 - _$_str)
_$_str:
        /*0000*/ 	.byte	0x5f, 0x5f, 0x43, 0x55, 0x44, 0x41, 0x5f, 0x46, 0x54, 0x5a, 0x00
.L_0:


//--------------------- .nv.shared.attn_fwd       --------------------------
	.section	.nv.shared.attn_fwd,"aw",@nobits
	.sectionflags	@""
	.align	16
	.zero		1024


//--------------------- .nv.shared.reserved.0     --------------------------
	.section	.nv.shared.reserved.0,"aw",@nobits
	.weak		__nv_reservedSMEM_offset_0_alias
	.size		__nv_reservedSMEM_offset_0_alias, 0, 0
	.other		__nv_reservedSMEM_offset_0_alias,@"STO_CUDA_RESERVED_SHARED STV_DEFAULT"
__nv_reservedSMEM_offset_0_alias:
	.zero		0


//--------------------- .nv.constant0.attn_fwd    --------------------------
	.section	.nv.constant0.attn_fwd,"a",@progbits
	.sectionflags	@""
	.align	4
.nv.constant0.attn_fwd:
	.zero		664


//--------------------- SYMBOLS --------------------------

	.type		.nv.reservedSmem.offset0,@object
	.size		.nv.reservedSmem.offset0,0x4
